//
// Generated by NVIDIA NVVM Compiler
//
// Compiler Build ID: CL-36424714
// Cuda compilation tools, release 13.0, V13.0.88
// Based on NVVM 20.0.0
//

.version 9.0
.target sm_100
.address_size 64

	// .globl	matmul_forward_kernel

.visible .entry matmul_forward_kernel(
	.param .u64 .ptr .align 1 matmul_forward_kernel_param_0,
	.param .u64 .ptr .align 1 matmul_forward_kernel_param_1,
	.param .u64 .ptr .align 1 matmul_forward_kernel_param_2,
	.param .u64 .ptr .align 1 matmul_forward_kernel_param_3,
	.param .u32 matmul_forward_kernel_param_4,
	.param .u32 matmul_forward_kernel_param_5,
	.param .u32 matmul_forward_kernel_param_6
)
{
	.reg .pred 	%p<14>;
	.reg .b32 	%r<34>;
	.reg .b32 	%f<69>;
	.reg .b64 	%rd<48>;

	ld.param.u64 	%rd11, [matmul_forward_kernel_param_0];
	ld.param.u64 	%rd13, [matmul_forward_kernel_param_1];
	ld.param.u64 	%rd14, [matmul_forward_kernel_param_2];
	ld.param.u64 	%rd12, [matmul_forward_kernel_param_3];
	ld.param.u32 	%r16, [matmul_forward_kernel_param_4];
	ld.param.u32 	%r14, [matmul_forward_kernel_param_5];
	ld.param.u32 	%r17, [matmul_forward_kernel_param_6];
	cvta.to.global.u64 	%rd1, %rd14;
	cvta.to.global.u64 	%rd2, %rd13;
	mov.u32 	%r18, %ctaid.x;
	mov.u32 	%r19, %ntid.x;
	mov.u32 	%r20, %tid.x;
	mad.lo.s32 	%r1, %r18, %r19, %r20;
	mov.u32 	%r21, %ctaid.y;
	mov.u32 	%r22, %ntid.y;
	mov.u32 	%r23, %tid.y;
	mad.lo.s32 	%r24, %r21, %r22, %r23;
	setp.ge.s32 	%p1, %r1, %r16;
	setp.ge.s32 	%p2, %r24, %r17;
	or.pred  	%p3, %p1, %p2;
	@%p3 bra 	$L__BB0_16;
	setp.eq.s64 	%p4, %rd12, 0;
	mov.f32 	%f68, 0f00000000;
	@%p4 bra 	$L__BB0_3;
	cvta.to.global.u64 	%rd15, %rd12;
	mul.wide.u32 	%rd16, %r24, 4;
	add.s64 	%rd17, %rd15, %rd16;
	ld.global.f32 	%f68, [%rd17];
$L__BB0_3:
	mul.lo.s32 	%r25, %r14, %r24;
	cvt.s64.s32 	%rd3, %r25;
	mul.lo.s32 	%r26, %r14, %r1;
	cvt.s64.s32 	%rd4, %r26;
	setp.lt.s32 	%p5, %r14, 1;
	@%p5 bra 	$L__BB0_15;
	and.b32  	%r3, %r14, 7;
	setp.lt.u32 	%p6, %r14, 8;
	mov.b32 	%r32, 0;
	@%p6 bra 	$L__BB0_7;
	and.b32  	%r32, %r14, 2147483640;
	neg.s32 	%r30, %r32;
	shl.b64 	%rd18, %rd4, 2;
	add.s64 	%rd19, %rd18, %rd2;
	add.s64 	%rd47, %rd19, 16;
	shl.b64 	%rd20, %rd3, 2;
	add.s64 	%rd21, %rd20, %rd1;
	add.s64 	%rd46, %rd21, 16;
$L__BB0_6:
	.pragma "nounroll";
	ld.global.f32 	%f17, [%rd47+-16];
	ld.global.f32 	%f18, [%rd46+-16];
	fma.rn.f32 	%f19, %f17, %f18, %f68;
	ld.global.f32 	%f20, [%rd47+-12];
	ld.global.f32 	%f21, [%rd46+-12];
	fma.rn.f32 	%f22, %f20, %f21, %f19;
	ld.global.f32 	%f23, [%rd47+-8];
	ld.global.f32 	%f24, [%rd46+-8];
	fma.rn.f32 	%f25, %f23, %f24, %f22;
	ld.global.f32 	%f26, [%rd47+-4];
	ld.global.f32 	%f27, [%rd46+-4];
	fma.rn.f32 	%f28, %f26, %f27, %f25;
	ld.global.f32 	%f29, [%rd47];
	ld.global.f32 	%f30, [%rd46];
	fma.rn.f32 	%f31, %f29, %f30, %f28;
	ld.global.f32 	%f32, [%rd47+4];
	ld.global.f32 	%f33, [%rd46+4];
	fma.rn.f32 	%f34, %f32, %f33, %f31;
	ld.global.f32 	%f35, [%rd47+8];
	ld.global.f32 	%f36, [%rd46+8];
	fma.rn.f32 	%f37, %f35, %f36, %f34;
	ld.global.f32 	%f38, [%rd47+12];
	ld.global.f32 	%f39, [%rd46+12];
	fma.rn.f32 	%f68, %f38, %f39, %f37;
	add.s32 	%r30, %r30, 8;
	add.s64 	%rd47, %rd47, 32;
	add.s64 	%rd46, %rd46, 32;
	setp.ne.s32 	%p7, %r30, 0;
	@%p7 bra 	$L__BB0_6;
$L__BB0_7:
	setp.eq.s32 	%p8, %r3, 0;
	@%p8 bra 	$L__BB0_15;
	and.b32  	%r9, %r14, 3;
	setp.lt.u32 	%p9, %r3, 4;
	@%p9 bra 	$L__BB0_10;
	cvt.u64.u32 	%rd22, %r32;
	add.s64 	%rd23, %rd22, %rd4;
	shl.b64 	%rd24, %rd23, 2;
	add.s64 	%rd25, %rd2, %rd24;
	ld.global.f32 	%f41, [%rd25];
	add.s64 	%rd26, %rd22, %rd3;
	shl.b64 	%rd27, %rd26, 2;
	add.s64 	%rd28, %rd1, %rd27;
	ld.global.f32 	%f42, [%rd28];
	fma.rn.f32 	%f43, %f41, %f42, %f68;
	ld.global.f32 	%f44, [%rd25+4];
	ld.global.f32 	%f45, [%rd28+4];
	fma.rn.f32 	%f46, %f44, %f45, %f43;
	ld.global.f32 	%f47, [%rd25+8];
	ld.global.f32 	%f48, [%rd28+8];
	fma.rn.f32 	%f49, %f47, %f48, %f46;
	ld.global.f32 	%f50, [%rd25+12];
	ld.global.f32 	%f51, [%rd28+12];
	fma.rn.f32 	%f68, %f50, %f51, %f49;
	add.s32 	%r32, %r32, 4;
$L__BB0_10:
	setp.eq.s32 	%p10, %r9, 0;
	@%p10 bra 	$L__BB0_15;
	setp.eq.s32 	%p11, %r9, 1;
	@%p11 bra 	$L__BB0_13;
	cvt.u64.u32 	%rd29, %r32;
	add.s64 	%rd30, %rd29, %rd4;
	shl.b64 	%rd31, %rd30, 2;
	add.s64 	%rd32, %rd2, %rd31;
	ld.global.f32 	%f53, [%rd32];
	add.s64 	%rd33, %rd29, %rd3;
	shl.b64 	%rd34, %rd33, 2;
	add.s64 	%rd35, %rd1, %rd34;
	ld.global.f32 	%f54, [%rd35];
	fma.rn.f32 	%f55, %f53, %f54, %f68;
	ld.global.f32 	%f56, [%rd32+4];
	ld.global.f32 	%f57, [%rd35+4];
	fma.rn.f32 	%f68, %f56, %f57, %f55;
	add.s32 	%r32, %r32, 2;
$L__BB0_13:
	and.b32  	%r28, %r14, 1;
	setp.eq.b32 	%p12, %r28, 1;
	not.pred 	%p13, %p12;
	@%p13 bra 	$L__BB0_15;
	cvt.u64.u32 	%rd36, %r32;
	add.s64 	%rd37, %rd36, %rd4;
	shl.b64 	%rd38, %rd37, 2;
	add.s64 	%rd39, %rd2, %rd38;
	ld.global.f32 	%f58, [%rd39];
	add.s64 	%rd40, %rd36, %rd3;
	shl.b64 	%rd41, %rd40, 2;
	add.s64 	%rd42, %rd1, %rd41;
	ld.global.f32 	%f59, [%rd42];
	fma.rn.f32 	%f68, %f58, %f59, %f68;
$L__BB0_15:
	mad.lo.s32 	%r29, %r17, %r1, %r24;
	cvta.to.global.u64 	%rd43, %rd11;
	mul.wide.s32 	%rd44, %r29, 4;
	add.s64 	%rd45, %rd43, %rd44;
	st.global.f32 	[%rd45], %f68;
$L__BB0_16:
	ret;

}
	// .globl	layernorm_forward_kernel
.visible .entry layernorm_forward_kernel(
	.param .u64 .ptr .align 1 layernorm_forward_kernel_param_0,
	.param .u64 .ptr .align 1 layernorm_forward_kernel_param_1,
	.param .u64 .ptr .align 1 layernorm_forward_kernel_param_2,
	.param .u64 .ptr .align 1 layernorm_forward_kernel_param_3,
	.param .u64 .ptr .align 1 layernorm_forward_kernel_param_4,
	.param .u64 .ptr .align 1 layernorm_forward_kernel_param_5,
	.param .u32 layernorm_forward_kernel_param_6,
	.param .u32 layernorm_forward_kernel_param_7
)
{
	.reg .pred 	%p<29>;
	.reg .b32 	%r<67>;
	.reg .b32 	%f<290>;
	.reg .b64 	%rd<96>;

	ld.param.u64 	%rd34, [layernorm_forward_kernel_param_0];
	ld.param.u64 	%rd32, [layernorm_forward_kernel_param_2];
	ld.param.u64 	%rd33, [layernorm_forward_kernel_param_3];
	ld.param.u64 	%rd35, [layernorm_forward_kernel_param_4];
	ld.param.u64 	%rd36, [layernorm_forward_kernel_param_5];
	ld.param.u32 	%r44, [layernorm_forward_kernel_param_6];
	ld.param.u32 	%r43, [layernorm_forward_kernel_param_7];
	cvta.to.global.u64 	%rd1, %rd34;
	cvta.to.global.u64 	%rd2, %rd36;
	cvta.to.global.u64 	%rd3, %rd35;
	mov.u32 	%r45, %ctaid.x;
	mov.u32 	%r46, %ntid.x;
	mov.u32 	%r47, %tid.x;
	mad.lo.s32 	%r1, %r45, %r46, %r47;
	setp.ge.s32 	%p1, %r1, %r44;
	@%p1 bra 	$L__BB1_40;
	cvta.to.global.u64 	%rd4, %rd33;
	mul.lo.s32 	%r48, %r43, %r1;
	cvt.s64.s32 	%rd5, %r48;
	mul.wide.s32 	%rd37, %r48, 4;
	add.s64 	%rd6, %rd4, %rd37;
	setp.lt.s32 	%p2, %r43, 1;
	mov.f32 	%f280, 0f00000000;
	@%p2 bra 	$L__BB1_14;
	and.b32  	%r2, %r43, 15;
	setp.lt.u32 	%p3, %r43, 16;
	mov.f32 	%f280, 0f00000000;
	mov.b32 	%r55, 0;
	@%p3 bra 	$L__BB1_5;
	and.b32  	%r55, %r43, 2147483632;
	neg.s32 	%r53, %r55;
	shl.b64 	%rd38, %rd5, 2;
	add.s64 	%rd39, %rd38, %rd4;
	add.s64 	%rd88, %rd39, 32;
	mov.f32 	%f280, 0f00000000;
$L__BB1_4:
	.pragma "nounroll";
	ld.global.f32 	%f34, [%rd88+-32];
	add.f32 	%f35, %f280, %f34;
	ld.global.f32 	%f36, [%rd88+-28];
	add.f32 	%f37, %f35, %f36;
	ld.global.f32 	%f38, [%rd88+-24];
	add.f32 	%f39, %f37, %f38;
	ld.global.f32 	%f40, [%rd88+-20];
	add.f32 	%f41, %f39, %f40;
	ld.global.f32 	%f42, [%rd88+-16];
	add.f32 	%f43, %f41, %f42;
	ld.global.f32 	%f44, [%rd88+-12];
	add.f32 	%f45, %f43, %f44;
	ld.global.f32 	%f46, [%rd88+-8];
	add.f32 	%f47, %f45, %f46;
	ld.global.f32 	%f48, [%rd88+-4];
	add.f32 	%f49, %f47, %f48;
	ld.global.f32 	%f50, [%rd88];
	add.f32 	%f51, %f49, %f50;
	ld.global.f32 	%f52, [%rd88+4];
	add.f32 	%f53, %f51, %f52;
	ld.global.f32 	%f54, [%rd88+8];
	add.f32 	%f55, %f53, %f54;
	ld.global.f32 	%f56, [%rd88+12];
	add.f32 	%f57, %f55, %f56;
	ld.global.f32 	%f58, [%rd88+16];
	add.f32 	%f59, %f57, %f58;
	ld.global.f32 	%f60, [%rd88+20];
	add.f32 	%f61, %f59, %f60;
	ld.global.f32 	%f62, [%rd88+24];
	add.f32 	%f63, %f61, %f62;
	ld.global.f32 	%f64, [%rd88+28];
	add.f32 	%f280, %f63, %f64;
	add.s32 	%r53, %r53, 16;
	add.s64 	%rd88, %rd88, 64;
	setp.ne.s32 	%p4, %r53, 0;
	@%p4 bra 	$L__BB1_4;
$L__BB1_5:
	setp.eq.s32 	%p5, %r2, 0;
	@%p5 bra 	$L__BB1_14;
	and.b32  	%r8, %r43, 7;
	setp.lt.u32 	%p6, %r2, 8;
	@%p6 bra 	$L__BB1_8;
	mul.wide.u32 	%rd40, %r55, 4;
	add.s64 	%rd41, %rd6, %rd40;
	ld.global.f32 	%f66, [%rd41];
	add.f32 	%f67, %f280, %f66;
	ld.global.f32 	%f68, [%rd41+4];
	add.f32 	%f69, %f67, %f68;
	ld.global.f32 	%f70, [%rd41+8];
	add.f32 	%f71, %f69, %f70;
	ld.global.f32 	%f72, [%rd41+12];
	add.f32 	%f73, %f71, %f72;
	ld.global.f32 	%f74, [%rd41+16];
	add.f32 	%f75, %f73, %f74;
	ld.global.f32 	%f76, [%rd41+20];
	add.f32 	%f77, %f75, %f76;
	ld.global.f32 	%f78, [%rd41+24];
	add.f32 	%f79, %f77, %f78;
	ld.global.f32 	%f80, [%rd41+28];
	add.f32 	%f280, %f79, %f80;
	add.s32 	%r55, %r55, 8;
$L__BB1_8:
	setp.eq.s32 	%p7, %r8, 0;
	@%p7 bra 	$L__BB1_14;
	and.b32  	%r11, %r43, 3;
	setp.lt.u32 	%p8, %r8, 4;
	@%p8 bra 	$L__BB1_11;
	mul.wide.u32 	%rd42, %r55, 4;
	add.s64 	%rd43, %rd6, %rd42;
	ld.global.f32 	%f82, [%rd43];
	add.f32 	%f83, %f280, %f82;
	ld.global.f32 	%f84, [%rd43+4];
	add.f32 	%f85, %f83, %f84;
	ld.global.f32 	%f86, [%rd43+8];
	add.f32 	%f87, %f85, %f86;
	ld.global.f32 	%f88, [%rd43+12];
	add.f32 	%f280, %f87, %f88;
	add.s32 	%r55, %r55, 4;
$L__BB1_11:
	setp.eq.s32 	%p9, %r11, 0;
	@%p9 bra 	$L__BB1_14;
	shl.b64 	%rd44, %rd5, 2;
	mul.wide.u32 	%rd45, %r55, 4;
	add.s64 	%rd46, %rd44, %rd45;
	add.s64 	%rd89, %rd4, %rd46;
	neg.s32 	%r57, %r11;
$L__BB1_13:
	.pragma "nounroll";
	ld.global.f32 	%f89, [%rd89];
	add.f32 	%f280, %f280, %f89;
	add.s64 	%rd89, %rd89, 4;
	add.s32 	%r57, %r57, 1;
	setp.ne.s32 	%p10, %r57, 0;
	@%p10 bra 	$L__BB1_13;
$L__BB1_14:
	setp.lt.s32 	%p11, %r43, 1;
	cvt.rn.f32.s32 	%f14, %r43;
	div.rn.f32 	%f15, %f280, %f14;
	mov.f32 	%f289, 0f00000000;
	@%p11 bra 	$L__BB1_27;
	and.b32  	%r17, %r43, 15;
	setp.lt.u32 	%p12, %r43, 16;
	mov.f32 	%f289, 0f00000000;
	mov.b32 	%r60, 0;
	@%p12 bra 	$L__BB1_18;
	and.b32  	%r60, %r43, 2147483632;
	neg.s32 	%r58, %r60;
	shl.b64 	%rd47, %rd5, 2;
	add.s64 	%rd48, %rd47, %rd4;
	add.s64 	%rd90, %rd48, 32;
	mov.f32 	%f289, 0f00000000;
$L__BB1_17:
	.pragma "nounroll";
	ld.global.f32 	%f94, [%rd90+-32];
	sub.f32 	%f95, %f94, %f15;
	fma.rn.f32 	%f96, %f95, %f95, %f289;
	ld.global.f32 	%f97, [%rd90+-28];
	sub.f32 	%f98, %f97, %f15;
	fma.rn.f32 	%f99, %f98, %f98, %f96;
	ld.global.f32 	%f100, [%rd90+-24];
	sub.f32 	%f101, %f100, %f15;
	fma.rn.f32 	%f102, %f101, %f101, %f99;
	ld.global.f32 	%f103, [%rd90+-20];
	sub.f32 	%f104, %f103, %f15;
	fma.rn.f32 	%f105, %f104, %f104, %f102;
	ld.global.f32 	%f106, [%rd90+-16];
	sub.f32 	%f107, %f106, %f15;
	fma.rn.f32 	%f108, %f107, %f107, %f105;
	ld.global.f32 	%f109, [%rd90+-12];
	sub.f32 	%f110, %f109, %f15;
	fma.rn.f32 	%f111, %f110, %f110, %f108;
	ld.global.f32 	%f112, [%rd90+-8];
	sub.f32 	%f113, %f112, %f15;
	fma.rn.f32 	%f114, %f113, %f113, %f111;
	ld.global.f32 	%f115, [%rd90+-4];
	sub.f32 	%f116, %f115, %f15;
	fma.rn.f32 	%f117, %f116, %f116, %f114;
	ld.global.f32 	%f118, [%rd90];
	sub.f32 	%f119, %f118, %f15;
	fma.rn.f32 	%f120, %f119, %f119, %f117;
	ld.global.f32 	%f121, [%rd90+4];
	sub.f32 	%f122, %f121, %f15;
	fma.rn.f32 	%f123, %f122, %f122, %f120;
	ld.global.f32 	%f124, [%rd90+8];
	sub.f32 	%f125, %f124, %f15;
	fma.rn.f32 	%f126, %f125, %f125, %f123;
	ld.global.f32 	%f127, [%rd90+12];
	sub.f32 	%f128, %f127, %f15;
	fma.rn.f32 	%f129, %f128, %f128, %f126;
	ld.global.f32 	%f130, [%rd90+16];
	sub.f32 	%f131, %f130, %f15;
	fma.rn.f32 	%f132, %f131, %f131, %f129;
	ld.global.f32 	%f133, [%rd90+20];
	sub.f32 	%f134, %f133, %f15;
	fma.rn.f32 	%f135, %f134, %f134, %f132;
	ld.global.f32 	%f136, [%rd90+24];
	sub.f32 	%f137, %f136, %f15;
	fma.rn.f32 	%f138, %f137, %f137, %f135;
	ld.global.f32 	%f139, [%rd90+28];
	sub.f32 	%f140, %f139, %f15;
	fma.rn.f32 	%f289, %f140, %f140, %f138;
	add.s32 	%r58, %r58, 16;
	add.s64 	%rd90, %rd90, 64;
	setp.ne.s32 	%p13, %r58, 0;
	@%p13 bra 	$L__BB1_17;
$L__BB1_18:
	setp.eq.s32 	%p14, %r17, 0;
	@%p14 bra 	$L__BB1_27;
	and.b32  	%r23, %r43, 7;
	setp.lt.u32 	%p15, %r17, 8;
	@%p15 bra 	$L__BB1_21;
	mul.wide.u32 	%rd49, %r60, 4;
	add.s64 	%rd50, %rd6, %rd49;
	ld.global.f32 	%f142, [%rd50];
	sub.f32 	%f143, %f142, %f15;
	fma.rn.f32 	%f144, %f143, %f143, %f289;
	ld.global.f32 	%f145, [%rd50+4];
	sub.f32 	%f146, %f145, %f15;
	fma.rn.f32 	%f147, %f146, %f146, %f144;
	ld.global.f32 	%f148, [%rd50+8];
	sub.f32 	%f149, %f148, %f15;
	fma.rn.f32 	%f150, %f149, %f149, %f147;
	ld.global.f32 	%f151, [%rd50+12];
	sub.f32 	%f152, %f151, %f15;
	fma.rn.f32 	%f153, %f152, %f152, %f150;
	ld.global.f32 	%f154, [%rd50+16];
	sub.f32 	%f155, %f154, %f15;
	fma.rn.f32 	%f156, %f155, %f155, %f153;
	ld.global.f32 	%f157, [%rd50+20];
	sub.f32 	%f158, %f157, %f15;
	fma.rn.f32 	%f159, %f158, %f158, %f156;
	ld.global.f32 	%f160, [%rd50+24];
	sub.f32 	%f161, %f160, %f15;
	fma.rn.f32 	%f162, %f161, %f161, %f159;
	ld.global.f32 	%f163, [%rd50+28];
	sub.f32 	%f164, %f163, %f15;
	fma.rn.f32 	%f289, %f164, %f164, %f162;
	add.s32 	%r60, %r60, 8;
$L__BB1_21:
	setp.eq.s32 	%p16, %r23, 0;
	@%p16 bra 	$L__BB1_27;
	and.b32  	%r26, %r43, 3;
	setp.lt.u32 	%p17, %r23, 4;
	@%p17 bra 	$L__BB1_24;
	mul.wide.u32 	%rd51, %r60, 4;
	add.s64 	%rd52, %rd6, %rd51;
	ld.global.f32 	%f166, [%rd52];
	sub.f32 	%f167, %f166, %f15;
	fma.rn.f32 	%f168, %f167, %f167, %f289;
	ld.global.f32 	%f169, [%rd52+4];
	sub.f32 	%f170, %f169, %f15;
	fma.rn.f32 	%f171, %f170, %f170, %f168;
	ld.global.f32 	%f172, [%rd52+8];
	sub.f32 	%f173, %f172, %f15;
	fma.rn.f32 	%f174, %f173, %f173, %f171;
	ld.global.f32 	%f175, [%rd52+12];
	sub.f32 	%f176, %f175, %f15;
	fma.rn.f32 	%f289, %f176, %f176, %f174;
	add.s32 	%r60, %r60, 4;
$L__BB1_24:
	setp.eq.s32 	%p18, %r26, 0;
	@%p18 bra 	$L__BB1_27;
	shl.b64 	%rd53, %rd5, 2;
	mul.wide.u32 	%rd54, %r60, 4;
	add.s64 	%rd55, %rd53, %rd54;
	add.s64 	%rd91, %rd4, %rd55;
	neg.s32 	%r62, %r26;
$L__BB1_26:
	.pragma "nounroll";
	ld.global.f32 	%f177, [%rd91];
	sub.f32 	%f178, %f177, %f15;
	fma.rn.f32 	%f289, %f178, %f178, %f289;
	add.s64 	%rd91, %rd91, 4;
	add.s32 	%r62, %r62, 1;
	setp.ne.s32 	%p19, %r62, 0;
	@%p19 bra 	$L__BB1_26;
$L__BB1_27:
	setp.lt.s32 	%p20, %r43, 1;
	div.rn.f32 	%f179, %f289, %f14;
	add.f32 	%f180, %f179, 0f3727C5AC;
	sqrt.rn.f32 	%f181, %f180;
	rcp.rn.f32 	%f29, %f181;
	@%p20 bra 	$L__BB1_39;
	and.b32  	%r32, %r43, 7;
	setp.lt.u32 	%p21, %r43, 8;
	mov.b32 	%r65, 0;
	@%p21 bra 	$L__BB1_31;
	and.b32  	%r65, %r43, 2147483640;
	neg.s32 	%r63, %r65;
	shl.b64 	%rd56, %rd5, 2;
	add.s64 	%rd57, %rd56, 16;
	add.s64 	%rd95, %rd4, %rd57;
	add.s64 	%rd94, %rd3, 16;
	add.s64 	%rd93, %rd2, 16;
	add.s64 	%rd92, %rd1, %rd57;
$L__BB1_30:
	.pragma "nounroll";
	ld.global.f32 	%f182, [%rd95+-16];
	sub.f32 	%f183, %f182, %f15;
	mul.f32 	%f184, %f29, %f183;
	ld.global.f32 	%f185, [%rd94+-16];
	ld.global.f32 	%f186, [%rd93+-16];
	fma.rn.f32 	%f187, %f185, %f184, %f186;
	st.global.f32 	[%rd92+-16], %f187;
	ld.global.f32 	%f188, [%rd95+-12];
	sub.f32 	%f189, %f188, %f15;
	mul.f32 	%f190, %f29, %f189;
	ld.global.f32 	%f191, [%rd94+-12];
	ld.global.f32 	%f192, [%rd93+-12];
	fma.rn.f32 	%f193, %f191, %f190, %f192;
	st.global.f32 	[%rd92+-12], %f193;
	ld.global.f32 	%f194, [%rd95+-8];
	sub.f32 	%f195, %f194, %f15;
	mul.f32 	%f196, %f29, %f195;
	ld.global.f32 	%f197, [%rd94+-8];
	ld.global.f32 	%f198, [%rd93+-8];
	fma.rn.f32 	%f199, %f197, %f196, %f198;
	st.global.f32 	[%rd92+-8], %f199;
	ld.global.f32 	%f200, [%rd95+-4];
	sub.f32 	%f201, %f200, %f15;
	mul.f32 	%f202, %f29, %f201;
	ld.global.f32 	%f203, [%rd94+-4];
	ld.global.f32 	%f204, [%rd93+-4];
	fma.rn.f32 	%f205, %f203, %f202, %f204;
	st.global.f32 	[%rd92+-4], %f205;
	ld.global.f32 	%f206, [%rd95];
	sub.f32 	%f207, %f206, %f15;
	mul.f32 	%f208, %f29, %f207;
	ld.global.f32 	%f209, [%rd94];
	ld.global.f32 	%f210, [%rd93];
	fma.rn.f32 	%f211, %f209, %f208, %f210;
	st.global.f32 	[%rd92], %f211;
	ld.global.f32 	%f212, [%rd95+4];
	sub.f32 	%f213, %f212, %f15;
	mul.f32 	%f214, %f29, %f213;
	ld.global.f32 	%f215, [%rd94+4];
	ld.global.f32 	%f216, [%rd93+4];
	fma.rn.f32 	%f217, %f215, %f214, %f216;
	st.global.f32 	[%rd92+4], %f217;
	ld.global.f32 	%f218, [%rd95+8];
	sub.f32 	%f219, %f218, %f15;
	mul.f32 	%f220, %f29, %f219;
	ld.global.f32 	%f221, [%rd94+8];
	ld.global.f32 	%f222, [%rd93+8];
	fma.rn.f32 	%f223, %f221, %f220, %f222;
	st.global.f32 	[%rd92+8], %f223;
	ld.global.f32 	%f224, [%rd95+12];
	sub.f32 	%f225, %f224, %f15;
	mul.f32 	%f226, %f29, %f225;
	ld.global.f32 	%f227, [%rd94+12];
	ld.global.f32 	%f228, [%rd93+12];
	fma.rn.f32 	%f229, %f227, %f226, %f228;
	st.global.f32 	[%rd92+12], %f229;
	add.s32 	%r63, %r63, 8;
	add.s64 	%rd95, %rd95, 32;
	add.s64 	%rd94, %rd94, 32;
	add.s64 	%rd93, %rd93, 32;
	add.s64 	%rd92, %rd92, 32;
	setp.ne.s32 	%p22, %r63, 0;
	@%p22 bra 	$L__BB1_30;
$L__BB1_31:
	setp.eq.s32 	%p23, %r32, 0;
	@%p23 bra 	$L__BB1_39;
	and.b32  	%r38, %r43, 3;
	setp.lt.u32 	%p24, %r32, 4;
	@%p24 bra 	$L__BB1_34;
	cvt.u64.u32 	%rd58, %r65;
	mul.wide.u32 	%rd59, %r65, 4;
	add.s64 	%rd60, %rd6, %rd59;
	ld.global.f32 	%f230, [%rd60];
	sub.f32 	%f231, %f230, %f15;
	mul.f32 	%f232, %f29, %f231;
	add.s64 	%rd61, %rd3, %rd59;
	ld.global.f32 	%f233, [%rd61];
	add.s64 	%rd62, %rd2, %rd59;
	ld.global.f32 	%f234, [%rd62];
	fma.rn.f32 	%f235, %f233, %f232, %f234;
	add.s64 	%rd63, %rd58, %rd5;
	shl.b64 	%rd64, %rd63, 2;
	add.s64 	%rd65, %rd1, %rd64;
	st.global.f32 	[%rd65], %f235;
	ld.global.f32 	%f236, [%rd60+4];
	sub.f32 	%f237, %f236, %f15;
	mul.f32 	%f238, %f29, %f237;
	ld.global.f32 	%f239, [%rd61+4];
	ld.global.f32 	%f240, [%rd62+4];
	fma.rn.f32 	%f241, %f239, %f238, %f240;
	st.global.f32 	[%rd65+4], %f241;
	ld.global.f32 	%f242, [%rd60+8];
	sub.f32 	%f243, %f242, %f15;
	mul.f32 	%f244, %f29, %f243;
	ld.global.f32 	%f245, [%rd61+8];
	ld.global.f32 	%f246, [%rd62+8];
	fma.rn.f32 	%f247, %f245, %f244, %f246;
	st.global.f32 	[%rd65+8], %f247;
	ld.global.f32 	%f248, [%rd60+12];
	sub.f32 	%f249, %f248, %f15;
	mul.f32 	%f250, %f29, %f249;
	ld.global.f32 	%f251, [%rd61+12];
	ld.global.f32 	%f252, [%rd62+12];
	fma.rn.f32 	%f253, %f251, %f250, %f252;
	st.global.f32 	[%rd65+12], %f253;
	add.s32 	%r65, %r65, 4;
$L__BB1_34:
	setp.eq.s32 	%p25, %r38, 0;
	@%p25 bra 	$L__BB1_39;
	setp.eq.s32 	%p26, %r38, 1;
	@%p26 bra 	$L__BB1_37;
	cvt.u64.u32 	%rd66, %r65;
	mul.wide.u32 	%rd67, %r65, 4;
	add.s64 	%rd68, %rd6, %rd67;
	ld.global.f32 	%f254, [%rd68];
	sub.f32 	%f255, %f254, %f15;
	mul.f32 	%f256, %f29, %f255;
	add.s64 	%rd69, %rd3, %rd67;
	ld.global.f32 	%f257, [%rd69];
	add.s64 	%rd70, %rd2, %rd67;
	ld.global.f32 	%f258, [%rd70];
	fma.rn.f32 	%f259, %f257, %f256, %f258;
	add.s64 	%rd71, %rd66, %rd5;
	shl.b64 	%rd72, %rd71, 2;
	add.s64 	%rd73, %rd1, %rd72;
	st.global.f32 	[%rd73], %f259;
	ld.global.f32 	%f260, [%rd68+4];
	sub.f32 	%f261, %f260, %f15;
	mul.f32 	%f262, %f29, %f261;
	ld.global.f32 	%f263, [%rd69+4];
	ld.global.f32 	%f264, [%rd70+4];
	fma.rn.f32 	%f265, %f263, %f262, %f264;
	st.global.f32 	[%rd73+4], %f265;
	add.s32 	%r65, %r65, 2;
$L__BB1_37:
	and.b32  	%r52, %r43, 1;
	setp.eq.b32 	%p27, %r52, 1;
	not.pred 	%p28, %p27;
	@%p28 bra 	$L__BB1_39;
	cvt.u64.u32 	%rd74, %r65;
	mul.wide.u32 	%rd75, %r65, 4;
	add.s64 	%rd76, %rd6, %rd75;
	ld.global.f32 	%f266, [%rd76];
	sub.f32 	%f267, %f266, %f15;
	mul.f32 	%f268, %f29, %f267;
	add.s64 	%rd77, %rd3, %rd75;
	ld.global.f32 	%f269, [%rd77];
	add.s64 	%rd78, %rd2, %rd75;
	ld.global.f32 	%f270, [%rd78];
	fma.rn.f32 	%f271, %f269, %f268, %f270;
	add.s64 	%rd79, %rd74, %rd5;
	shl.b64 	%rd80, %rd79, 2;
	add.s64 	%rd81, %rd1, %rd80;
	st.global.f32 	[%rd81], %f271;
$L__BB1_39:
	ld.param.u64 	%rd87, [layernorm_forward_kernel_param_1];
	cvta.to.global.u64 	%rd82, %rd87;
	mul.wide.s32 	%rd83, %r1, 4;
	add.s64 	%rd84, %rd82, %rd83;
	st.global.f32 	[%rd84], %f15;
	cvta.to.global.u64 	%rd85, %rd32;
	add.s64 	%rd86, %rd85, %rd83;
	st.global.f32 	[%rd86], %f29;
$L__BB1_40:
	ret;

}
	// .globl	residual_forward_kernel
.visible .entry residual_forward_kernel(
	.param .u64 .ptr .align 1 residual_forward_kernel_param_0,
	.param .u64 .ptr .align 1 residual_forward_kernel_param_1,
	.param .u64 .ptr .align 1 residual_forward_kernel_param_2,
	.param .u32 residual_forward_kernel_param_3
)
{
	.reg .pred 	%p<2>;
	.reg .b32 	%r<6>;
	.reg .b32 	%f<4>;
	.reg .b64 	%rd<9>;

	ld.param.u64 	%rd1, [residual_forward_kernel_param_0];
	ld.param.u64 	%rd2, [residual_forward_kernel_param_1];
	ld.param.u64 	%rd3, [residual_forward_kernel_param_2];
	ld.param.u32 	%r2, [residual_forward_kernel_param_3];
	mov.u32 	%r3, %ctaid.x;
	mov.u32 	%r4, %ntid.x;
	mov.u32 	%r5, %tid.x;
	mad.lo.s32 	%r1, %r3, %r4, %r5;
	setp.ge.s32 	%p1, %r1, %r2;
	@%p1 bra 	$L__BB2_2;
	cvta.to.global.u64 	%rd6, %rd1;
	mul.wide.s32 	%rd7, %r1, 4;
	add.s64 	%rd4, %rd2, %rd7;
	// begin inline asm
	ld.global.cs.f32 %f1, [%rd4];
	// end inline asm
	add.s64 	%rd5, %rd3, %rd7;
	// begin inline asm
	ld.global.cs.f32 %f2, [%rd5];
	// end inline asm
	add.f32 	%f3, %f1, %f2;
	add.s64 	%rd8, %rd6, %rd7;
	st.global.f32 	[%rd8], %f3;
$L__BB2_2:
	ret;

}
	// .globl	gelu_kernel
.visible .entry gelu_kernel(
	.param .u64 .ptr .align 1 gelu_kernel_param_0,
	.param .u64 .ptr .align 1 gelu_kernel_param_1,
	.param .u32 gelu_kernel_param_2
)
{
	.reg .pred 	%p<4>;
	.reg .b32 	%r<6>;
	.reg .b32 	%f<24>;
	.reg .b64 	%rd<8>;

	ld.param.u64 	%rd1, [gelu_kernel_param_0];
	ld.param.u64 	%rd2, [gelu_kernel_param_1];
	ld.param.u32 	%r2, [gelu_kernel_param_2];
	mov.u32 	%r3, %ctaid.x;
	mov.u32 	%r4, %ntid.x;
	mov.u32 	%r5, %tid.x;
	mad.lo.s32 	%r1, %r3, %r4, %r5;
	setp.ge.s32 	%p1, %r1, %r2;
	@%p1 bra 	$L__BB3_2;
	cvta.to.global.u64 	%rd3, %rd2;
	cvta.to.global.u64 	%rd4, %rd1;
	mul.wide.s32 	%rd5, %r1, 4;
	add.s64 	%rd6, %rd3, %rd5;
	ld.global.f32 	%f1, [%rd6];
	mul.f32 	%f2, %f1, 0f3D372713;
	mul.f32 	%f3, %f1, %f2;
	mul.f32 	%f4, %f1, 0f3F000000;
	fma.rn.f32 	%f5, %f1, %f3, %f1;
	mul.f32 	%f6, %f5, 0f3F4C4229;
	abs.f32 	%f7, %f6;
	mul.f32 	%f8, %f7, 0f4038AA3B;
	ex2.approx.ftz.f32 	%f9, %f8;
	add.f32 	%f10, %f9, 0f3F800000;
	rcp.approx.ftz.f32 	%f11, %f10;
	fma.rn.f32 	%f12, %f11, 0fC0000000, 0f3F800000;
	setp.ge.f32 	%p2, %f7, 0f41102CB4;
	selp.f32 	%f13, 0f3F800000, %f12, %p2;
	copysign.f32 	%f14, %f6, %f13;
	mul.f32 	%f15, %f6, %f6;
	fma.rn.f32 	%f16, %f15, 0f3C80F082, 0fBD563CAE;
	fma.rn.f32 	%f17, %f16, %f15, 0f3E085941;
	fma.rn.f32 	%f18, %f17, %f15, 0fBEAAA9ED;
	fma.rn.f32 	%f19, %f18, %f15, 0f00000000;
	fma.rn.f32 	%f20, %f19, %f6, %f6;
	setp.ge.f32 	%p3, %f7, 0f3F19999A;
	selp.f32 	%f21, %f14, %f20, %p3;
	add.f32 	%f22, %f21, 0f3F800000;
	mul.f32 	%f23, %f4, %f22;
	add.s64 	%rd7, %rd4, %rd5;
	st.global.f32 	[%rd7], %f23;
$L__BB3_2:
	ret;

}


// ===== COMPILED SASS (sm_100) =====

	.target	sm_100

	.elftype	@"ET_EXEC"


//--------------------- .note.nv.tkinfo           --------------------------
	.section	.note.nv.tkinfo,"",@"SHT_NOTE"
	.sectionflags	@"SHF_NOTE_NV_TKINFO"
	.tkinfo
        /*0018*/ 	.word	0x00000002
        /*0030*/ 	.string	""
        /*0030*/ 	.string	"ptxas"
        /*0030*/ 	.string	"Cuda compilation tools, release 13.0, V13.0.88"
        /*0030*/ 	.string	"Build cuda_13.0.r13.0/compiler.36424714_0"
        /*0030*/ 	.string	"-arch sm_100 -m 64 "



//--------------------- .note.nv.cuinfo           --------------------------
	.section	.note.nv.cuinfo,"",@"SHT_NOTE"
	.sectionflags	@"SHF_NOTE_NV_CUINFO"
        /*0018*/ 	.short	0x0002
        /*001a*/ 	.short	0x0064
        /*001c*/ 	.short	0x0082
	.zero		2


//--------------------- .nv.info                  --------------------------
	.section	.nv.info,"",@"SHT_CUDA_INFO"
	.align	4


	//----- nvinfo : EIATTR_REGCOUNT
	.align		4
        /*0000*/ 	.byte	0x04, 0x2f
        /*0002*/ 	.short	(.L_1 - .L_0)
	.align		4
.L_0:
        /*0004*/ 	.word	index@(matmul_forward_kernel)
        /*0008*/ 	.word	0x0000001d


	//----- nvinfo : EIATTR_FRAME_SIZE
	.align		4
.L_1:
        /*000c*/ 	.byte	0x04, 0x11
        /*000e*/ 	.short	(.L_3 - .L_2)
	.align		4
.L_2:
        /*0010*/ 	.word	index@(matmul_forward_kernel)
        /*0014*/ 	.word	0x00000000


	//----- nvinfo : EIATTR_REGCOUNT
	.align		4
.L_3:
        /*0018*/ 	.byte	0x04, 0x2f
        /*001a*/ 	.short	(.L_5 - .L_4)
	.align		4
.L_4:
        /*001c*/ 	.word	index@(layernorm_forward_kernel)
        /*0020*/ 	.word	0x0000001f


	//----- nvinfo : EIATTR_FRAME_SIZE
	.align		4
.L_5:
        /*0024*/ 	.byte	0x04, 0x11
        /*0026*/ 	.short	(.L_7 - .L_6)
	.align		4
.L_6:
        /*0028*/ 	.word	index@($__internal_2_$__cuda_sm3x_div_rn_noftz_f32_slowpath)
        /*002c*/ 	.word	0x00000000


	//----- nvinfo : EIATTR_FRAME_SIZE
	.align		4
.L_7:
        /*0030*/ 	.byte	0x04, 0x11
        /*0032*/ 	.short	(.L_9 - .L_8)
	.align		4
.L_8:
        /*0034*/ 	.word	index@($__internal_1_$__cuda_sm20_sqrt_rn_f32_slowpath)
        /*0038*/ 	.word	0x00000000


	//----- nvinfo : EIATTR_FRAME_SIZE
	.align		4
.L_9:
        /*003c*/ 	.byte	0x04, 0x11
        /*003e*/ 	.short	(.L_11 - .L_10)
	.align		4
.L_10:
        /*0040*/ 	.word	index@($__internal_0_$__cuda_sm20_rcp_rn_f32_slowpath)
        /*0044*/ 	.word	0x00000000


	//----- nvinfo : EIATTR_FRAME_SIZE
	.align		4
.L_11:
        /*0048*/ 	.byte	0x04, 0x11
        /*004a*/ 	.short	(.L_13 - .L_12)
	.align		4
.L_12:
        /*004c*/ 	.word	index@(layernorm_forward_kernel)
        /*0050*/ 	.word	0x00000000


	//----- nvinfo : EIATTR_REGCOUNT
	.align		4
.L_13:
        /*0054*/ 	.byte	0x04, 0x2f
        /*0056*/ 	.short	(.L_15 - .L_14)
	.align		4
.L_14:
        /*0058*/ 	.word	index@(residual_forward_kernel)
        /*005c*/ 	.word	0x0000000c


	//----- nvinfo : EIATTR_FRAME_SIZE
	.align		4
.L_15:
        /*0060*/ 	.byte	0x04, 0x11
        /*0062*/ 	.short	(.L_17 - .L_16)
	.align		4
.L_16:
        /*0064*/ 	.word	index@(residual_forward_kernel)
        /*0068*/ 	.word	0x00000000


	//----- nvinfo : EIATTR_REGCOUNT
	.align		4
.L_17:
        /*006c*/ 	.byte	0x04, 0x2f
        /*006e*/ 	.short	(.L_19 - .L_18)
	.align		4
.L_18:
        /*0070*/ 	.word	index@(gelu_kernel)
        /*0074*/ 	.word	0x0000000e


	//----- nvinfo : EIATTR_FRAME_SIZE
	.align		4
.L_19:
        /*0078*/ 	.byte	0x04, 0x11
        /*007a*/ 	.short	(.L_21 - .L_20)
	.align		4
.L_20:
        /*007c*/ 	.word	index@(gelu_kernel)
        /*0080*/ 	.word	0x00000000


	//----- nvinfo : EIATTR_MIN_STACK_SIZE
	.align		4
.L_21:
        /*0084*/ 	.byte	0x04, 0x12
        /*0086*/ 	.short	(.L_23 - .L_22)
	.align		4
.L_22:
        /*0088*/ 	.word	index@(gelu_kernel)
        /*008c*/ 	.word	0x00000000


	//----- nvinfo : EIATTR_MIN_STACK_SIZE
	.align		4
.L_23:
        /*0090*/ 	.byte	0x04, 0x12
        /*0092*/ 	.short	(.L_25 - .L_24)
	.align		4
.L_24:
        /*0094*/ 	.word	index@(residual_forward_kernel)
        /*0098*/ 	.word	0x00000000


	//----- nvinfo : EIATTR_MIN_STACK_SIZE
	.align		4
.L_25:
        /*009c*/ 	.byte	0x04, 0x12
        /*009e*/ 	.short	(.L_27 - .L_26)
	.align		4
.L_26:
        /*00a0*/ 	.word	index@(layernorm_forward_kernel)
        /*00a4*/ 	.word	0x00000000


	//----- nvinfo : EIATTR_MIN_STACK_SIZE
	.align		4
.L_27:
        /*00a8*/ 	.byte	0x04, 0x12
        /*00aa*/ 	.short	(.L_29 - .L_28)
	.align		4
.L_28:
        /*00ac*/ 	.word	index@(matmul_forward_kernel)
        /*00b0*/ 	.word	0x00000000
.L_29:


//--------------------- .nv.compat                --------------------------
	.section	.nv.compat,"",@"SHT_CUDA_COMPAT_INFO"
	.align	4
        /*0000*/ 	.byte	0x02, 0x09, 0x00, 0x00, 0x02, 0x02, 0x01, 0x00, 0x02, 0x05, 0x05, 0x00, 0x03, 0x07, 0x01, 0x01
        /*0010*/ 	.byte	0x02, 0x03, 0x00, 0x00, 0x02, 0x06, 0x01, 0x00, 0x04, 0x0b, 0x08, 0x00, 0x01, 0x00, 0x00, 0x00
        /*0020*/ 	.byte	0x00, 0x00, 0x00, 0x00


//--------------------- .nv.info.gelu_kernel      --------------------------
	.section	.nv.info.gelu_kernel,"",@"SHT_CUDA_INFO"
	.sectionflags	@""
	.align	4


	//----- nvinfo : EIATTR_CUDA_API_VERSION
	.align		4
        /*0000*/ 	.byte	0x04, 0x37
        /*0002*/ 	.short	(.L_31 - .L_30)
.L_30:
        /*0004*/ 	.word	0x00000082


	//----- nvinfo : EIATTR_KPARAM_INFO
	.align		4
.L_31:
        /*0008*/ 	.byte	0x04, 0x17
        /*000a*/ 	.short	(.L_33 - .L_32)
.L_32:
        /*000c*/ 	.word	0x00000000
        /*0010*/ 	.short	0x0002
        /*0012*/ 	.short	0x0010
        /*0014*/ 	.byte	0x00, 0xf0, 0x11, 0x00


	//----- nvinfo : EIATTR_KPARAM_INFO
	.align		4
.L_33:
        /*0018*/ 	.byte	0x04, 0x17
        /*001a*/ 	.short	(.L_35 - .L_34)
.L_34:
        /*001c*/ 	.word	0x00000000
        /*0020*/ 	.short	0x0001
        /*0022*/ 	.short	0x0008
        /*0024*/ 	.byte	0x00, 0xf5, 0x21, 0x00


	//----- nvinfo : EIATTR_KPARAM_INFO
	.align		4
.L_35:
        /*0028*/ 	.byte	0x04, 0x17
        /*002a*/ 	.short	(.L_37 - .L_36)
.L_36:
        /*002c*/ 	.word	0x00000000
        /*0030*/ 	.short	0x0000
        /*0032*/ 	.short	0x0000
        /*0034*/ 	.byte	0x00, 0xf5, 0x21, 0x00


	//----- nvinfo : EIATTR_SPARSE_MMA_MASK
	.align		4
.L_37:
        /*0038*/ 	.byte	0x03, 0x50
        /*003a*/ 	.short	0x0000


	//----- nvinfo : EIATTR_MAXREG_COUNT
	.align		4
        /*003c*/ 	.byte	0x03, 0x1b
        /*003e*/ 	.short	0x00ff


	//----- nvinfo : EIATTR_MERCURY_ISA_VERSION
	.align		4
        /*0040*/ 	.byte	0x03, 0x5f
        /*0042*/ 	.short	0x0101


	//----- nvinfo : EIATTR_VRC_CTA_INIT_COUNT
	.align		4
        /*0044*/ 	.byte	0x02, 0x4a
	.zero		1
	.zero		1


	//----- nvinfo : EIATTR_EXIT_INSTR_OFFSETS
	.align		4
        /*0048*/ 	.byte	0x04, 0x1c
        /*004a*/ 	.short	(.L_39 - .L_38)


	//   ....[0]....
.L_38:
        /*004c*/ 	.word	0x00000070


	//   ....[1]....
        /*0050*/ 	.word	0x00000270


	//----- nvinfo : EIATTR_CBANK_PARAM_SIZE
	.align		4
.L_39:
        /*0054*/ 	.byte	0x03, 0x19
        /*0056*/ 	.short	0x0014


	//----- nvinfo : EIATTR_PARAM_CBANK
	.align		4
        /*0058*/ 	.byte	0x04, 0x0a
        /*005a*/ 	.short	(.L_41 - .L_40)
	.align		4
.L_40:
        /*005c*/ 	.word	index@(.nv.constant0.gelu_kernel)
        /*0060*/ 	.short	0x0380
        /*0062*/ 	.short	0x0014


	//----- nvinfo : EIATTR_SW_WAR
	.align		4
.L_41:
        /*0064*/ 	.byte	0x04, 0x36
        /*0066*/ 	.short	(.L_43 - .L_42)
.L_42:
        /*0068*/ 	.word	0x00000008
.L_43:


//--------------------- .nv.info.residual_forward_kernel --------------------------
	.section	.nv.info.residual_forward_kernel,"",@"SHT_CUDA_INFO"
	.sectionflags	@""
	.align	4


	//----- nvinfo : EIATTR_CUDA_API_VERSION
	.align		4
        /*0000*/ 	.byte	0x04, 0x37
        /*0002*/ 	.short	(.L_45 - .L_44)
.L_44:
        /*0004*/ 	.word	0x00000082


	//----- nvinfo : EIATTR_KPARAM_INFO
	.align		4
.L_45:
        /*0008*/ 	.byte	0x04, 0x17
        /*000a*/ 	.short	(.L_47 - .L_46)
.L_46:
        /*000c*/ 	.word	0x00000000
        /*0010*/ 	.short	0x0003
        /*0012*/ 	.short	0x0018
        /*0014*/ 	.byte	0x00, 0xf0, 0x11, 0x00


	//----- nvinfo : EIATTR_KPARAM_INFO
	.align		4
.L_47:
        /*0018*/ 	.byte	0x04, 0x17
        /*001a*/ 	.short	(.L_49 - .L_48)
.L_48:
        /*001c*/ 	.word	0x00000000
        /*0020*/ 	.short	0x0002
        /*0022*/ 	.short	0x0010
        /*0024*/ 	.byte	0x00, 0xf5, 0x21, 0x00


	//----- nvinfo : EIATTR_KPARAM_INFO
	.align		4
.L_49:
        /*0028*/ 	.byte	0x04, 0x17
        /*002a*/ 	.short	(.L_51 - .L_50)
.L_50:
        /*002c*/ 	.word	0x00000000
        /*0030*/ 	.short	0x0001
        /*0032*/ 	.short	0x0008
        /*0034*/ 	.byte	0x00, 0xf5, 0x21, 0x00


	//----- nvinfo : EIATTR_KPARAM_INFO
	.align		4
.L_51:
        /*0038*/ 	.byte	0x04, 0x17
        /*003a*/ 	.short	(.L_53 - .L_52)
.L_52:
        /*003c*/ 	.word	0x00000000
        /*0040*/ 	.short	0x0000
        /*0042*/ 	.short	0x0000
        /*0044*/ 	.byte	0x00, 0xf5, 0x21, 0x00


	//----- nvinfo : EIATTR_SPARSE_MMA_MASK
	.align		4
.L_53:
        /*0048*/ 	.byte	0x03, 0x50
        /*004a*/ 	.short	0x0000


	//----- nvinfo : EIATTR_MAXREG_COUNT
	.align		4
        /*004c*/ 	.byte	0x03, 0x1b
        /*004e*/ 	.short	0x00ff


	//----- nvinfo : EIATTR_MERCURY_ISA_VERSION
	.align		4
        /*0050*/ 	.byte	0x03, 0x5f
        /*0052*/ 	.short	0x0101


	//----- nvinfo : EIATTR_VRC_CTA_INIT_COUNT
	.align		4
        /*0054*/ 	.byte	0x02, 0x4a
	.zero		1
	.zero		1


	//----- nvinfo : EIATTR_EXIT_INSTR_OFFSETS
	.align		4
        /*0058*/ 	.byte	0x04, 0x1c
        /*005a*/ 	.short	(.L_55 - .L_54)


	//   ....[0]....
.L_54:
        /*005c*/ 	.word	0x00000070


	//   ....[1]....
        /*0060*/ 	.word	0x00000130


	//----- nvinfo : EIATTR_CBANK_PARAM_SIZE
	.align		4
.L_55:
        /*0064*/ 	.byte	0x03, 0x19
        /*0066*/ 	.short	0x001c


	//----- nvinfo : EIATTR_PARAM_CBANK
	.align		4
        /*0068*/ 	.byte	0x04, 0x0a
        /*006a*/ 	.short	(.L_57 - .L_56)
	.align		4
.L_56:
        /*006c*/ 	.word	index@(.nv.constant0.residual_forward_kernel)
        /*0070*/ 	.short	0x0380
        /*0072*/ 	.short	0x001c


	//----- nvinfo : EIATTR_SW_WAR
	.align		4
.L_57:
        /*0074*/ 	.byte	0x04, 0x36
        /*0076*/ 	.short	(.L_59 - .L_58)
.L_58:
        /*0078*/ 	.word	0x00000008
.L_59:


//--------------------- .nv.info.layernorm_forward_kernel --------------------------
	.section	.nv.info.layernorm_forward_kernel,"",@"SHT_CUDA_INFO"
	.sectionflags	@""
	.align	4


	//----- nvinfo : EIATTR_CUDA_API_VERSION
	.align		4
        /*0000*/ 	.byte	0x04, 0x37
        /*0002*/ 	.short	(.L_61 - .L_60)
.L_60:
        /*0004*/ 	.word	0x00000082


	//----- nvinfo : EIATTR_KPARAM_INFO
	.align		4
.L_61:
        /*0008*/ 	.byte	0x04, 0x17
        /*000a*/ 	.short	(.L_63 - .L_62)
.L_62:
        /*000c*/ 	.word	0x00000000
        /*0010*/ 	.short	0x0007
        /*0012*/ 	.short	0x0034
        /*0014*/ 	.byte	0x00, 0xf0, 0x11, 0x00


	//----- nvinfo : EIATTR_KPARAM_INFO
	.align		4
.L_63:
        /*0018*/ 	.byte	0x04, 0x17
        /*001a*/ 	.short	(.L_65 - .L_64)
.L_64:
        /*001c*/ 	.word	0x00000000
        /*0020*/ 	.short	0x0006
        /*0022*/ 	.short	0x0030
        /*0024*/ 	.byte	0x00, 0xf0, 0x11, 0x00


	//----- nvinfo : EIATTR_KPARAM_INFO
	.align		4
.L_65:
        /*0028*/ 	.byte	0x04, 0x17
        /*002a*/ 	.short	(.L_67 - .L_66)
.L_66:
        /*002c*/ 	.word	0x00000000
        /*0030*/ 	.short	0x0005
        /*0032*/ 	.short	0x0028
        /*0034*/ 	.byte	0x00, 0xf5, 0x21, 0x00


	//----- nvinfo : EIATTR_KPARAM_INFO
	.align		4
.L_67:
        /*0038*/ 	.byte	0x04, 0x17
        /*003a*/ 	.short	(.L_69 - .L_68)
.L_68:
        /*003c*/ 	.word	0x00000000
        /*0040*/ 	.short	0x0004
        /*0042*/ 	.short	0x0020
        /*0044*/ 	.byte	0x00, 0xf5, 0x21, 0x00


	//----- nvinfo : EIATTR_KPARAM_INFO
	.align		4
.L_69:
        /*0048*/ 	.byte	0x04, 0x17
        /*004a*/ 	.short	(.L_71 - .L_70)
.L_70:
        /*004c*/ 	.word	0x00000000
        /*0050*/ 	.short	0x0003
        /*0052*/ 	.short	0x0018
        /*0054*/ 	.byte	0x00, 0xf5, 0x21, 0x00


	//----- nvinfo : EIATTR_KPARAM_INFO
	.align		4
.L_71:
        /*0058*/ 	.byte	0x04, 0x17
        /*005a*/ 	.short	(.L_73 - .L_72)
.L_72:
        /*005c*/ 	.word	0x00000000
        /*0060*/ 	.short	0x0002
        /*0062*/ 	.short	0x0010
        /*0064*/ 	.byte	0x00, 0xf5, 0x21, 0x00


	//----- nvinfo : EIATTR_KPARAM_INFO
	.align		4
.L_73:
        /*0068*/ 	.byte	0x04, 0x17
        /*006a*/ 	.short	(.L_75 - .L_74)
.L_74:
        /*006c*/ 	.word	0x00000000
        /*0070*/ 	.short	0x0001
        /*0072*/ 	.short	0x0008
        /*0074*/ 	.byte	0x00, 0xf5, 0x21, 0x00


	//----- nvinfo : EIATTR_KPARAM_INFO
	.align		4
.L_75:
        /*0078*/ 	.byte	0x04, 0x17
        /*007a*/ 	.short	(.L_77 - .L_76)
.L_76:
        /*007c*/ 	.word	0x00000000
        /*0080*/ 	.short	0x0000
        /*0082*/ 	.short	0x0000
        /*0084*/ 	.byte	0x00, 0xf5, 0x21, 0x00


	//----- nvinfo : EIATTR_SPARSE_MMA_MASK
	.align		4
.L_77:
        /*0088*/ 	.byte	0x03, 0x50
        /*008a*/ 	.short	0x0000


	//----- nvinfo : EIATTR_MAXREG_COUNT
	.align		4
        /*008c*/ 	.byte	0x03, 0x1b
        /*008e*/ 	.short	0x00ff


	//----- nvinfo : EIATTR_MERCURY_ISA_VERSION
	.align		4
        /*0090*/ 	.byte	0x03, 0x5f
        /*0092*/ 	.short	0x0101


	//----- nvinfo : EIATTR_VRC_CTA_INIT_COUNT
	.align		4
        /*0094*/ 	.byte	0x02, 0x4a
	.zero		1
	.zero		1


	//----- nvinfo : EIATTR_EXIT_INSTR_OFFSETS
	.align		4
        /*0098*/ 	.byte	0x04, 0x1c
        /*009a*/ 	.short	(.L_79 - .L_78)


	//   ....[0]....
.L_78:
        /*009c*/ 	.word	0x00000070


	//   ....[1]....
        /*00a0*/ 	.word	0x00002010


	//----- nvinfo : EIATTR_CRS_STACK_SIZE
	.align		4
.L_79:
        /*00a4*/ 	.byte	0x04, 0x1e
        /*00a6*/ 	.short	(.L_81 - .L_80)
.L_80:
        /*00a8*/ 	.word	0x00000000


	//----- nvinfo : EIATTR_CBANK_PARAM_SIZE
	.align		4
.L_81:
        /*00ac*/ 	.byte	0x03, 0x19
        /*00ae*/ 	.short	0x0038


	//----- nvinfo : EIATTR_PARAM_CBANK
	.align		4
        /*00b0*/ 	.byte	0x04, 0x0a
        /*00b2*/ 	.short	(.L_83 - .L_82)
	.align		4
.L_82:
        /*00b4*/ 	.word	index@(.nv.constant0.layernorm_forward_kernel)
        /*00b8*/ 	.short	0x0380
        /*00ba*/ 	.short	0x0038


	//----- nvinfo : EIATTR_SW_WAR
	.align		4
.L_83:
        /*00bc*/ 	.byte	0x04, 0x36
        /*00be*/ 	.short	(.L_85 - .L_84)
.L_84:
        /*00c0*/ 	.word	0x00000008
.L_85:


//--------------------- .nv.info.matmul_forward_kernel --------------------------
	.section	.nv.info.matmul_forward_kernel,"",@"SHT_CUDA_INFO"
	.sectionflags	@""
	.align	4


	//----- nvinfo : EIATTR_CUDA_API_VERSION
	.align		4
        /*0000*/ 	.byte	0x04, 0x37
        /*0002*/ 	.short	(.L_87 - .L_86)
.L_86:
        /*0004*/ 	.word	0x00000082


	//----- nvinfo : EIATTR_KPARAM_INFO
	.align		4
.L_87:
        /*0008*/ 	.byte	0x04, 0x17
        /*000a*/ 	.short	(.L_89 - .L_88)
.L_88:
        /*000c*/ 	.word	0x00000000
        /*0010*/ 	.short	0x0006
        /*0012*/ 	.short	0x0028
        /*0014*/ 	.byte	0x00, 0xf0, 0x11, 0x00


	//----- nvinfo : EIATTR_KPARAM_INFO
	.align		4
.L_89:
        /*0018*/ 	.byte	0x04, 0x17
        /*001a*/ 	.short	(.L_91 - .L_90)
.L_90:
        /*001c*/ 	.word	0x00000000
        /*0020*/ 	.short	0x0005
        /*0022*/ 	.short	0x0024
        /*0024*/ 	.byte	0x00, 0xf0, 0x11, 0x00


	//----- nvinfo : EIATTR_KPARAM_INFO
	.align		4
.L_91:
        /*0028*/ 	.byte	0x04, 0x17
        /*002a*/ 	.short	(.L_93 - .L_92)
.L_92:
        /*002c*/ 	.word	0x00000000
        /*0030*/ 	.short	0x0004
        /*0032*/ 	.short	0x0020
        /*0034*/ 	.byte	0x00, 0xf0, 0x11, 0x00


	//----- nvinfo : EIATTR_KPARAM_INFO
	.align		4
.L_93:
        /*0038*/ 	.byte	0x04, 0x17
        /*003a*/ 	.short	(.L_95 - .L_94)
.L_94:
        /*003c*/ 	.word	0x00000000
        /*0040*/ 	.short	0x0003
        /*0042*/ 	.short	0x0018
        /*0044*/ 	.byte	0x00, 0xf5, 0x21, 0x00


	//----- nvinfo : EIATTR_KPARAM_INFO
	.align		4
.L_95:
        /*0048*/ 	.byte	0x04, 0x17
        /*004a*/ 	.short	(.L_97 - .L_96)
.L_96:
        /*004c*/ 	.word	0x00000000
        /*0050*/ 	.short	0x0002
        /*0052*/ 	.short	0x0010
        /*0054*/ 	.byte	0x00, 0xf5, 0x21, 0x00


	//----- nvinfo : EIATTR_KPARAM_INFO
	.align		4
.L_97:
        /*0058*/ 	.byte	0x04, 0x17
        /*005a*/ 	.short	(.L_99 - .L_98)
.L_98:
        /*005c*/ 	.word	0x00000000
        /*0060*/ 	.short	0x0001
        /*0062*/ 	.short	0x0008
        /*0064*/ 	.byte	0x00, 0xf5, 0x21, 0x00


	//----- nvinfo : EIATTR_KPARAM_INFO
	.align		4
.L_99:
        /*0068*/ 	.byte	0x04, 0x17
        /*006a*/ 	.short	(.L_101 - .L_100)
.L_100:
        /*006c*/ 	.word	0x00000000
        /*0070*/ 	.short	0x0000
        /*0072*/ 	.short	0x0000
        /*0074*/ 	.byte	0x00, 0xf5, 0x21, 0x00


	//----- nvinfo : EIATTR_SPARSE_MMA_MASK
	.align		4
.L_101:
        /*0078*/ 	.byte	0x03, 0x50
        /*007a*/ 	.short	0x0000


	//----- nvinfo : EIATTR_MAXREG_COUNT
	.align		4
        /*007c*/ 	.byte	0x03, 0x1b
        /*007e*/ 	.short	0x00ff


	//----- nvinfo : EIATTR_MERCURY_ISA_VERSION
	.align		4
        /*0080*/ 	.byte	0x03, 0x5f
        /*0082*/ 	.short	0x0101


	//----- nvinfo : EIATTR_VRC_CTA_INIT_COUNT
	.align		4
        /*0084*/ 	.byte	0x02, 0x4a
	.zero		1
	.zero		1


	//----- nvinfo : EIATTR_EXIT_INSTR_OFFSETS
	.align		4
        /*0088*/ 	.byte	0x04, 0x1c
        /*008a*/ 	.short	(.L_103 - .L_102)


	//   ....[0]....
.L_102:
        /*008c*/ 	.word	0x000000d0


	//   ....[1]....
        /*0090*/ 	.word	0x00000930


	//----- nvinfo : EIATTR_CBANK_PARAM_SIZE
	.align		4
.L_103:
        /*0094*/ 	.byte	0x03, 0x19
        /*0096*/ 	.short	0x002c


	//----- nvinfo : EIATTR_PARAM_CBANK
	.align		4
        /*0098*/ 	.byte	0x04, 0x0a
        /*009a*/ 	.short	(.L_105 - .L_104)
	.align		4
.L_104:
        /*009c*/ 	.word	index@(.nv.constant0.matmul_forward_kernel)
        /*00a0*/ 	.short	0x0380
        /*00a2*/ 	.short	0x002c


	//----- nvinfo : EIATTR_SW_WAR
	.align		4
.L_105:
        /*00a4*/ 	.byte	0x04, 0x36
        /*00a6*/ 	.short	(.L_107 - .L_106)
.L_106:
        /*00a8*/ 	.word	0x00000008
.L_107:


//--------------------- .nv.callgraph             --------------------------
	.section	.nv.callgraph,"",@"SHT_CUDA_CALLGRAPH"
	.align	4
	.sectionentsize	8
	.align		4
        /*0000*/ 	.word	0x00000000
	.align		4
        /*0004*/ 	.word	0xffffffff
	.align		4
        /*0008*/ 	.word	0x00000000
	.align		4
        /*000c*/ 	.word	0xfffffffe
	.align		4
        /*0010*/ 	.word	0x00000000
	.align		4
        /*0014*/ 	.word	0xfffffffd
	.align		4
        /*0018*/ 	.word	0x00000000
	.align		4
        /*001c*/ 	.word	0xfffffffc


//--------------------- .text.gelu_kernel         --------------------------
	.section	.text.gelu_kernel,"ax",@progbits
	.align	128
        .global         gelu_kernel
        .type           gelu_kernel,@function
        .size           gelu_kernel,(.L_x_54 - gelu_kernel)
        .other          gelu_kernel,@"STO_CUDA_ENTRY STV_DEFAULT"
gelu_kernel:
.text.gelu_kernel:
[----:B------:R-:W-:Y:S01]  /*0000*/  LDC R1, c[0x0][0x37c] ;  /* 0x0000df00ff017b82 */ /* 0x000fe20000000800 */
[----:B------:R-:W0:Y:S07]  /*0010*/  S2R R0, SR_TID.X ;  /* 0x0000000000007919 */ /* 0x000e2e0000002100 */
[----:B------:R-:W0:Y:S01]  /*0020*/  S2UR UR4, SR_CTAID.X ;  /* 0x00000000000479c3 */ /* 0x000e220000002500 */
[----:B------:R-:W1:Y:S07]  /*0030*/  LDCU UR5, c[0x0][0x390] ;  /* 0x00007200ff0577ac */ /* 0x000e6e0008000800 */
[----:B------:R-:W0:Y:S02]  /*0040*/  LDC R5, c[0x0][0x360] ;  /* 0x0000d800ff057b82 */ /* 0x000e240000000800 */
[----:B0-----:R-:W-:-:S05]  /*0050*/  IMAD R5, R5, UR4, R0 ;  /* 0x0000000405057c24 */ /* 0x001fca000f8e0200 */
[----:B-1----:R-:W-:-:S13]  /*0060*/  ISETP.GE.AND P0, PT, R5, UR5, PT ;  /* 0x0000000505007c0c */ /* 0x002fda000bf06270 */
[----:B------:R-:W-:Y:S05]  /*0070*/  @P0 EXIT ;  /* 0x000000000000094d */ /* 0x000fea0003800000 */
[----:B------:R-:W0:Y:S01]  /*0080*/  LDC.64 R2, c[0x0][0x388] ;  /* 0x0000e200ff027b82 */ /* 0x000e220000000a00 */
[----:B------:R-:W1:Y:S01]  /*0090*/  LDCU.64 UR4, c[0x0][0x358] ;  /* 0x00006b00ff0477ac */ /* 0x000e620008000a00 */
[----:B0-----:R-:W-:-:S05]  /*00a0*/  IMAD.WIDE R2, R5, 0x4, R2 ;  /* 0x0000000405027825 */ /* 0x001fca00078e0202 */
[----:B-1----:R0:W2:Y:S01]  /*00b0*/  LDG.E R4, desc[UR4][R2.64] ;  /* 0x0000000402047981 */ /* 0x0020a2000c1e1900 */
[----:B------:R-:W-:Y:S01]  /*00c0*/  MOV R10, 0x3c80f082 ;  /* 0x3c80f082000a7802 */ /* 0x000fe20000000f00 */
[----:B------:R-:W-:Y:S01]  /*00d0*/  HFMA2 R11, -RZ, RZ, 1.875, 0 ;  /* 0x3f800000ff0b7431 */ /* 0x000fe200000001ff */
[----:B0-----:R-:W0:Y:S02]  /*00e0*/  LDC.64 R2, c[0x0][0x380] ;  /* 0x0000e000ff027b82 */ /* 0x001e240000000a00 */
[----:B0-----:R-:W-:-:S04]  /*00f0*/  IMAD.WIDE R2, R5, 0x4, R2 ;  /* 0x0000000405027825 */ /* 0x001fc800078e0202 */
[----:B--2---:R-:W-:-:S04]  /*0100*/  FMUL R7, R4, 0.044714998453855514526 ;  /* 0x3d37271304077820 */ /* 0x004fc80000400000 */
[----:B------:R-:W-:-:S04]  /*0110*/  FMUL R7, R4, R7 ;  /* 0x0000000704077220 */ /* 0x000fc80000400000 */
[C---:B------:R-:W-:Y:S01]  /*0120*/  FFMA R7, R4.reuse, R7, R4 ;  /* 0x0000000704077223 */ /* 0x040fe20000000004 */
[----:B------:R-:W-:-:S03]  /*0130*/  FMUL R4, R4, 0.5 ;  /* 0x3f00000004047820 */ /* 0x000fc60000400000 */
[----:B------:R-:W-:-:S04]  /*0140*/  FMUL R7, R7, 0.79788452386856079102 ;  /* 0x3f4c422907077820 */ /* 0x000fc80000400000 */
[C---:B------:R-:W-:Y:S01]  /*0150*/  FMUL R0, |R7|.reuse, 2.8853900432586669922 ;  /* 0x4038aa3b07007820 */ /* 0x040fe20000400200 */
[C---:B------:R-:W-:Y:S01]  /*0160*/  FMUL R9, R7.reuse, R7 ;  /* 0x0000000707097220 */ /* 0x040fe20000400000 */
[C---:B------:R-:W-:Y:S02]  /*0170*/  FSETP.GE.AND P1, PT, |R7|.reuse, 0.60000002384185791016, PT ;  /* 0x3f19999a0700780b */ /* 0x040fe40003f26200 */
[----:B------:R-:W-:Y:S01]  /*0180*/  FSETP.GE.AND P0, PT, |R7|, 9.010913848876953125, PT ;  /* 0x41102cb40700780b */ /* 0x000fe20003f06200 */
[C---:B------:R-:W-:Y:S01]  /*0190*/  FFMA R10, R9.reuse, R10, -0.052303962409496307373 ;  /* 0xbd563cae090a7423 */ /* 0x040fe2000000000a */
[----:B------:R-:W0:Y:S02]  /*01a0*/  MUFU.EX2 R0, R0 ;  /* 0x0000000000007308 */ /* 0x000e240000000800 */
[----:B0-----:R-:W-:Y:S01]  /*01b0*/  FADD R6, R0, 1 ;  /* 0x3f80000000067421 */ /* 0x001fe20000000000 */
[----:B------:R-:W-:-:S04]  /*01c0*/  FFMA R0, R9, R10, 0.1331529766321182251 ;  /* 0x3e08594109007423 */ /* 0x000fc8000000000a */
[C---:B------:R-:W-:Y:S01]  /*01d0*/  FFMA R0, R9.reuse, R0, -0.33332768082618713379 ;  /* 0xbeaaa9ed09007423 */ /* 0x040fe20000000000 */
[----:B------:R-:W0:Y:S03]  /*01e0*/  MUFU.RCP R6, R6 ;  /* 0x0000000600067308 */ /* 0x000e260000001000 */
[----:B------:R-:W-:Y:S01]  /*01f0*/  FFMA R0, R9, R0, RZ ;  /* 0x0000000009007223 */ /* 0x000fe200000000ff */
[----:B0-----:R-:W-:-:S05]  /*0200*/  FFMA R8, R6, -2, R11 ;  /* 0xc000000006087823 */ /* 0x001fca000000000b */
[----:B------:R-:W-:-:S04]  /*0210*/  FSEL R8, R8, 1, !P0 ;  /* 0x3f80000008087808 */ /* 0x000fc80004000000 */
[--C-:B------:R-:W-:Y:S01]  /*0220*/  LOP3.LUT R8, R8, 0x80000000, R7.reuse, 0xb8, !PT ;  /* 0x8000000008087812 */ /* 0x100fe200078eb807 */
[----:B------:R-:W-:-:S04]  /*0230*/  @!P1 FFMA R8, R7, R0, R7 ;  /* 0x0000000007089223 */ /* 0x000fc80000000007 */
[----:B------:R-:W-:-:S04]  /*0240*/  FADD R7, R8, 1 ;  /* 0x3f80000008077421 */ /* 0x000fc80000000000 */
[----:B------:R-:W-:-:S05]  /*0250*/  FMUL R7, R4, R7 ;  /* 0x0000000704077220 */ /* 0x000fca0000400000 */
[----:B------:R-:W-:Y:S01]  /*0260*/  STG.E desc[UR4][R2.64], R7 ;  /* 0x0000000702007986 */ /* 0x000fe2000c101904 */
[----:B------:R-:W-:Y:S05]  /*0270*/  EXIT ;  /* 0x000000000000794d */ /* 0x000fea0003800000 */
.L_x_0:
[----:B------:R-:W-:-:S00]  /*0280*/  BRA `(.L_x_0) ;  /* 0xfffffffc00fc7947 */ /* 0x000fc0000383ffff */
[----:B------:R-:W-:-:S00]  /*0290*/  NOP ;  /* 0x0000000000007918 */ /* 0x000fc00000000000 */
        /* <DEDUP_REMOVED lines=14> */
.L_x_54:


//--------------------- .text.residual_forward_kernel --------------------------
	.section	.text.residual_forward_kernel,"ax",@progbits
	.align	128
        .global         residual_forward_kernel
        .type           residual_forward_kernel,@function
        .size           residual_forward_kernel,(.L_x_55 - residual_forward_kernel)
        .other          residual_forward_kernel,@"STO_CUDA_ENTRY STV_DEFAULT"
residual_forward_kernel:
.text.residual_forward_kernel:
        /* <DEDUP_REMOVED lines=9> */
[----:B------:R-:W1:Y:S07]  /*0090*/  LDCU.64 UR4, c[0x0][0x358] ;  /* 0x00006b00ff0477ac */ /* 0x000e6e0008000a00 */
[----:B------:R-:W2:Y:S08]  /*00a0*/  LDC.64 R4, c[0x0][0x390] ;  /* 0x0000e400ff047b82 */ /* 0x000eb00000000a00 */
[----:B------:R-:W3:Y:S01]  /*00b0*/  LDC.64 R6, c[0x0][0x380] ;  /* 0x0000e000ff067b82 */ /* 0x000ee20000000a00 */
[----:B0-----:R-:W-:-:S06]  /*00c0*/  IMAD.WIDE R2, R9, 0x4, R2 ;  /* 0x0000000409027825 */ /* 0x001fcc00078e0202 */
[----:B-1----:R-:W4:Y:S01]  /*00d0*/  LDG.E.EF R2, desc[UR4][R2.64] ;  /* 0x0000000402027981 */ /* 0x002f22000c0e1900 */
[----:B--2---:R-:W-:-:S06]  /*00e0*/  IMAD.WIDE R4, R9, 0x4, R4 ;  /* 0x0000000409047825 */ /* 0x004fcc00078e0204 */
[----:B------:R-:W4:Y:S01]  /*00f0*/  LDG.E.EF R5, desc[UR4][R4.64] ;  /* 0x0000000404057981 */ /* 0x000f22000c0e1900 */
[----:B---3--:R-:W-:-:S04]  /*0100*/  IMAD.WIDE R6, R9, 0x4, R6 ;  /* 0x0000000409067825 */ /* 0x008fc800078e0206 */
[----:B----4-:R-:W-:-:S05]  /*0110*/  FADD R9, R2, R5 ;  /* 0x0000000502097221 */ /* 0x010fca0000000000 */
[----:B------:R-:W-:Y:S01]  /*0120*/  STG.E desc[UR4][R6.64], R9 ;  /* 0x0000000906007986 */ /* 0x000fe2000c101904 */
[----:B------:R-:W-:Y:S05]  /*0130*/  EXIT ;  /* 0x000000000000794d */ /* 0x000fea0003800000 */
.L_x_1:
        /* <DEDUP_REMOVED lines=12> */
.L_x_55:


//--------------------- .text.layernorm_forward_kernel --------------------------
	.section	.text.layernorm_forward_kernel,"ax",@progbits
	.align	128
        .global         layernorm_forward_kernel
        .type           layernorm_forward_kernel,@function
        .size           layernorm_forward_kernel,(.L_x_53 - layernorm_forward_kernel)
        .other          layernorm_forward_kernel,@"STO_CUDA_ENTRY STV_DEFAULT"
layernorm_forward_kernel:
.text.layernorm_forward_kernel:
        /* <DEDUP_REMOVED lines=8> */
[----:B------:R-:W0:Y:S01]  /*0080*/  LDCU UR7, c[0x0][0x3b4] ;  /* 0x00007680ff0777ac */ /* 0x000e220008000800 */
[----:B------:R-:W1:Y:S01]  /*0090*/  LDC.64 R4, c[0x0][0x398] ;  /* 0x0000e600ff047b82 */ /* 0x000e620000000a00 */
[----:B------:R-:W-:Y:S01]  /*00a0*/  HFMA2 R11, -RZ, RZ, 0, 0 ;  /* 0x00000000ff0b7431 */ /* 0x000fe200000001ff */
[----:B------:R-:W2:Y:S01]  /*00b0*/  LDCU.64 UR14, c[0x0][0x358] ;  /* 0x00006b00ff0e77ac */ /* 0x000ea20008000a00 */
[----:B0-----:R-:W-:Y:S02]  /*00c0*/  UISETP.GE.AND UP0, UPT, UR7, 0x1, UPT ;  /* 0x000000010700788c */ /* 0x001fe4000bf06270 */
[----:B------:R-:W-:-:S05]  /*00d0*/  IMAD R7, R6, UR7, RZ ;  /* 0x0000000706077c24 */ /* 0x000fca000f8e02ff */
[----:B------:R-:W-:Y:S01]  /*00e0*/  SHF.R.S32.HI R8, RZ, 0x1f, R7 ;  /* 0x0000001fff087819 */ /* 0x000fe20000011407 */
[----:B-1----:R-:W-:Y:S01]  /*00f0*/  IMAD.WIDE R4, R7, 0x4, R4 ;  /* 0x0000000407047825 */ /* 0x002fe200078e0204 */
[----:B--2---:R-:W-:Y:S06]  /*0100*/  BRA.U !UP0, `(.L_x_2) ;  /* 0x0000000508a47547 */ /* 0x004fec000b800000 */
[----:B------:R-:W-:Y:S01]  /*0110*/  UISETP.GE.U32.AND UP2, UPT, UR7, 0x10, UPT ;  /* 0x000000100700788c */ /* 0x000fe2000bf46070 */
[----:B------:R-:W-:Y:S01]  /*0120*/  MOV R11, RZ ;  /* 0x000000ff000b7202 */ /* 0x000fe20000000f00 */
[----:B------:R-:W-:Y:S01]  /*0130*/  ULOP3.LUT UR4, UR7, 0xf, URZ, 0xc0, !UPT ;  /* 0x0000000f07047892 */ /* 0x000fe2000f8ec0ff */
[----:B------:R-:W-:-:S03]  /*0140*/  MOV R9, RZ ;  /* 0x000000ff00097202 */ /* 0x000fc60000000f00 */
[----:B------:R-:W-:-:S03]  /*0150*/  UISETP.NE.AND UP1, UPT, UR4, URZ, UPT ;  /* 0x000000ff0400728c */ /* 0x000fc6000bf25270 */
[----:B------:R-:W-:Y:S08]  /*0160*/  BRA.U !UP2, `(.L_x_3) ;  /* 0x000000010ab87547 */ /* 0x000ff0000b800000 */
[----:B------:R-:W0:Y:S01]  /*0170*/  LDCU.64 UR8, c[0x0][0x398] ;  /* 0x00007300ff0877ac */ /* 0x000e220008000a00 */
[----:B------:R-:W-:Y:S01]  /*0180*/  MOV R11, RZ ;  /* 0x000000ff000b7202 */ /* 0x000fe20000000f00 */
[----:B------:R-:W-:-:S04]  /*0190*/  ULOP3.LUT UR5, UR7, 0x7ffffff0, URZ, 0xc0, !UPT ;  /* 0x7ffffff007057892 */ /* 0x000fc8000f8ec0ff */
[----:B------:R-:W-:Y:S02]  /*01a0*/  UIADD3 UR6, UPT, UPT, -UR5, URZ, URZ ;  /* 0x000000ff05067290 */ /* 0x000fe4000fffe1ff */
[----:B------:R-:W-:Y:S02]  /*01b0*/  MOV R9, UR5 ;  /* 0x0000000500097c02 */ /* 0x000fe40008000f00 */
[----:B0-----:R-:W-:-:S04]  /*01c0*/  LEA R2, P0, R7, UR8, 0x2 ;  /* 0x0000000807027c11 */ /* 0x001fc8000f8010ff */
[----:B------:R-:W-:Y:S02]  /*01d0*/  IADD3 R2, P1, PT, R2, 0x20, RZ ;  /* 0x0000002002027810 */ /* 0x000fe40007f3e0ff */
[----:B------:R-:W-:-:S04]  /*01e0*/  LEA.HI.X R3, R7, UR9, R8, 0x2, P0 ;  /* 0x0000000907037c11 */ /* 0x000fc800080f1408 */
[----:B------:R-:W-:-:S07]  /*01f0*/  IADD3.X R3, PT, PT, RZ, R3, RZ, P1, !PT ;  /* 0x00000003ff037210 */ /* 0x000fce0000ffe4ff */
.L_x_4:
[----:B------:R-:W2:Y:S04]  /*0200*/  LDG.E R22, desc[UR14][R2.64+-0x20] ;  /* 0xffffe00e02167981 */ /* 0x000ea8000c1e1900 */
[----:B------:R-:W3:Y:S04]  /*0210*/  LDG.E R21, desc[UR14][R2.64+-0x1c] ;  /* 0xffffe40e02157981 */ /* 0x000ee8000c1e1900 */
[----:B------:R-:W4:Y:S04]  /*0220*/  LDG.E R24, desc[UR14][R2.64+-0x18] ;  /* 0xffffe80e02187981 */ /* 0x000f28000c1e1900 */
[----:B------:R-:W5:Y:S04]  /*0230*/  LDG.E R26, desc[UR14][R2.64+-0x14] ;  /* 0xffffec0e021a7981 */ /* 0x000f68000c1e1900 */
        /* <DEDUP_REMOVED lines=11> */
[----:B------:R0:W5:Y:S01]  /*02f0*/  LDG.E R0, desc[UR14][R2.64+0x1c] ;  /* 0x00001c0e02007981 */ /* 0x000162000c1e1900 */
[----:B------:R-:W-:-:S04]  /*0300*/  UIADD3 UR6, UPT, UPT, UR6, 0x10, URZ ;  /* 0x0000001006067890 */ /* 0x000fc8000fffe0ff */
[----:B------:R-:W-:Y:S01]  /*0310*/  UISETP.NE.AND UP2, UPT, UR6, URZ, UPT ;  /* 0x000000ff0600728c */ /* 0x000fe2000bf45270 */
[----:B0-----:R-:W-:-:S04]  /*0320*/  IADD3 R2, P0, PT, R2, 0x40, RZ ;  /* 0x0000004002027810 */ /* 0x001fc80007f1e0ff */
[----:B------:R-:W-:Y:S01]  /*0330*/  IADD3.X R3, PT, PT, RZ, R3, RZ, P0, !PT ;  /* 0x00000003ff037210 */ /* 0x000fe200007fe4ff */
[----:B--2---:R-:W-:-:S04]  /*0340*/  FADD R22, R22, R11 ;  /* 0x0000000b16167221 */ /* 0x004fc80000000000 */
[----:B---3--:R-:W-:-:S04]  /*0350*/  FADD R21, R22, R21 ;  /* 0x0000001516157221 */ /* 0x008fc80000000000 */
[----:B----4-:R-:W-:-:S04]  /*0360*/  FADD R21, R21, R24 ;  /* 0x0000001815157221 */ /* 0x010fc80000000000 */
[----:B-----5:R-:W-:-:S04]  /*0370*/  FADD R21, R21, R26 ;  /* 0x0000001a15157221 */ /* 0x020fc80000000000 */
[----:B------:R-:W-:-:S04]  /*0380*/  FADD R21, R21, R28 ;  /* 0x0000001c15157221 */ /* 0x000fc80000000000 */
        /* <DEDUP_REMOVED lines=10> */
[----:B------:R-:W-:Y:S01]  /*0430*/  FADD R11, R13, R0 ;  /* 0x000000000d0b7221 */ /* 0x000fe20000000000 */
[----:B------:R-:W-:Y:S06]  /*0440*/  BRA.U UP2, `(.L_x_4) ;  /* 0xfffffffd026c7547 */ /* 0x000fec000b83ffff */
.L_x_3:
[----:B------:R-:W-:Y:S05]  /*0450*/  BRA.U !UP1, `(.L_x_2) ;  /* 0x0000000109d07547 */ /* 0x000fea000b800000 */
[----:B------:R-:W-:Y:S02]  /*0460*/  UISETP.GE.U32.AND UP1, UPT, UR4, 0x8, UPT ;  /* 0x000000080400788c */ /* 0x000fe4000bf26070 */
[----:B------:R-:W-:-:S04]  /*0470*/  ULOP3.LUT UR5, UR7, 0x7, URZ, 0xc0, !UPT ;  /* 0x0000000707057892 */ /* 0x000fc8000f8ec0ff */
[----:B------:R-:W-:-:S03]  /*0480*/  UISETP.NE.AND UP2, UPT, UR5, URZ, UPT ;  /* 0x000000ff0500728c */ /* 0x000fc6000bf45270 */
[----:B------:R-:W-:Y:S08]  /*0490*/  BRA.U !UP1, `(.L_x_5) ;  /* 0x0000000109487547 */ /* 0x000ff0000b800000 */
[----:B------:R-:W-:-:S05]  /*04a0*/  IMAD.WIDE.U32 R2, R9, 0x4, R4 ;  /* 0x0000000409027825 */ /* 0x000fca00078e0004 */
[----:B------:R-:W2:Y:S04]  /*04b0*/  LDG.E R0, desc[UR14][R2.64] ;  /* 0x0000000e02007981 */ /* 0x000ea8000c1e1900 */
[----:B------:R-:W3:Y:S04]  /*04c0*/  LDG.E R13, desc[UR14][R2.64+0x4] ;  /* 0x0000040e020d7981 */ /* 0x000ee8000c1e1900 */
[----:B------:R-:W4:Y:S04]  /*04d0*/  LDG.E R15, desc[UR14][R2.64+0x8] ;  /* 0x0000080e020f7981 */ /* 0x000f28000c1e1900 */
[----:B------:R-:W5:Y:S04]  /*04e0*/  LDG.E R17, desc[UR14][R2.64+0xc] ;  /* 0x00000c0e02117981 */ /* 0x000f68000c1e1900 */
[----:B------:R-:W5:Y:S04]  /*04f0*/  LDG.E R19, desc[UR14][R2.64+0x10] ;  /* 0x0000100e02137981 */ /* 0x000f68000c1e1900 */
[----:B------:R-:W5:Y:S04]  /*0500*/  LDG.E R21, desc[UR14][R2.64+0x14] ;  /* 0x0000140e02157981 */ /* 0x000f68000c1e1900 */
[----:B------:R-:W5:Y:S04]  /*0510*/  LDG.E R23, desc[UR14][R2.64+0x18] ;  /* 0x0000180e02177981 */ /* 0x000f68000c1e1900 */
[----:B------:R-:W5:Y:S01]  /*0520*/  LDG.E R25, desc[UR14][R2.64+0x1c] ;  /* 0x00001c0e02197981 */ /* 0x000f62000c1e1900 */
[----:B------:R-:W-:Y:S01]  /*0530*/  IADD3 R9, PT, PT, R9, 0x8, RZ ;  /* 0x0000000809097810 */ /* 0x000fe20007ffe0ff */
[----:B--2---:R-:W-:-:S04]  /*0540*/  FADD R0, R11, R0 ;  /* 0x000000000b007221 */ /* 0x004fc80000000000 */
[----:B---3--:R-:W-:-:S04]  /*0550*/  FADD R0, R0, R13 ;  /* 0x0000000d00007221 */ /* 0x008fc80000000000 */
[----:B----4-:R-:W-:-:S04]  /*0560*/  FADD R0, R0, R15 ;  /* 0x0000000f00007221 */ /* 0x010fc80000000000 */
[----:B-----5:R-:W-:-:S04]  /*0570*/  FADD R0, R0, R17 ;  /* 0x0000001100007221 */ /* 0x020fc80000000000 */
[----:B------:R-:W-:-:S04]  /*0580*/  FADD R0, R0, R19 ;  /* 0x0000001300007221 */ /* 0x000fc80000000000 */
[----:B------:R-:W-:-:S04]  /*0590*/  FADD R0, R0, R21 ;  /* 0x0000001500007221 */ /* 0x000fc80000000000 */
[----:B------:R-:W-:-:S04]  /*05a0*/  FADD R0, R0, R23 ;  /* 0x0000001700007221 */ /* 0x000fc80000000000 */
[----:B------:R-:W-:-:S07]  /*05b0*/  FADD R11, R0, R25 ;  /* 0x00000019000b7221 */ /* 0x000fce0000000000 */
.L_x_5:
        /* <DEDUP_REMOVED lines=9> */
[----:B------:R-:W5:Y:S01]  /*0650*/  LDG.E R17, desc[UR14][R2.64+0xc] ;  /* 0x00000c0e02117981 */ /* 0x000f62000c1e1900 */
[----:B------:R-:W-:Y:S01]  /*0660*/  IADD3 R9, PT, PT, R9, 0x4, RZ ;  /* 0x0000000409097810 */ /* 0x000fe20007ffe0ff */
[----:B--2---:R-:W-:-:S04]  /*0670*/  FADD R0, R11, R0 ;  /* 0x000000000b007221 */ /* 0x004fc80000000000 */
[----:B---3--:R-:W-:-:S04]  /*0680*/  FADD R0, R0, R13 ;  /* 0x0000000d00007221 */ /* 0x008fc80000000000 */
[----:B----4-:R-:W-:-:S04]  /*0690*/  FADD R0, R0, R15 ;  /* 0x0000000f00007221 */ /* 0x010fc80000000000 */
[----:B-----5:R-:W-:-:S07]  /*06a0*/  FADD R11, R0, R17 ;  /* 0x00000011000b7221 */ /* 0x020fce0000000000 */
.L_x_6:
[----:B------:R-:W-:Y:S05]  /*06b0*/  BRA.U !UP2, `(.L_x_2) ;  /* 0x000000010a387547 */ /* 0x000fea000b800000 */
[----:B------:R-:W0:Y:S01]  /*06c0*/  LDCU.64 UR8, c[0x0][0x398] ;  /* 0x00007300ff0877ac */ /* 0x000e220008000a00 */
[C---:B------:R-:W-:Y:S02]  /*06d0*/  SHF.L.U64.HI R3, R7.reuse, 0x2, R8 ;  /* 0x0000000207037819 */ /* 0x040fe40000010208 */
[----:B------:R-:W-:Y:S01]  /*06e0*/  SHF.L.U32 R2, R7, 0x2, RZ ;  /* 0x0000000207027819 */ /* 0x000fe200000006ff */
[----:B------:R-:W-:-:S04]  /*06f0*/  UIADD3 UR4, UPT, UPT, -UR4, URZ, URZ ;  /* 0x000000ff04047290 */ /* 0x000fc8000fffe1ff */
[----:B------:R-:W-:-:S03]  /*0700*/  IMAD.WIDE.U32 R2, R9, 0x4, R2 ;  /* 0x0000000409027825 */ /* 0x000fc600078e0002 */
[----:B0-----:R-:W-:-:S04]  /*0710*/  IADD3 R2, P0, PT, R2, UR8, RZ ;  /* 0x0000000802027c10 */ /* 0x001fc8000ff1e0ff */
[----:B------:R-:W-:-:S09]  /*0720*/  IADD3.X R3, PT, PT, R3, UR9, RZ, P0, !PT ;  /* 0x0000000903037c10 */ /* 0x000fd200087fe4ff */
.L_x_7:
[----:B------:R0:W2:Y:S01]  /*0730*/  LDG.E R0, desc[UR14][R2.64] ;  /* 0x0000000e02007981 */ /* 0x0000a2000c1e1900 */
[----:B------:R-:W-:-:S04]  /*0740*/  UIADD3 UR4, UPT, UPT, UR4, 0x1, URZ ;  /* 0x0000000104047890 */ /* 0x000fc8000fffe0ff */
[----:B------:R-:W-:Y:S01]  /*0750*/  UISETP.NE.AND UP1, UPT, UR4, URZ, UPT ;  /* 0x000000ff0400728c */ /* 0x000fe2000bf25270 */
[----:B0-----:R-:W-:-:S04]  /*0760*/  IADD3 R2, P0, PT, R2, 0x4, RZ ;  /* 0x0000000402027810 */ /* 0x001fc80007f1e0ff */
[----:B------:R-:W-:Y:S01]  /*0770*/  IADD3.X R3, PT, PT, RZ, R3, RZ, P0, !PT ;  /* 0x00000003ff037210 */ /* 0x000fe200007fe4ff */
[----:B--2---:R-:W-:-:S03]  /*0780*/  FADD R11, R0, R11 ;  /* 0x0000000b000b7221 */ /* 0x004fc60000000000 */
[----:B------:R-:W-:Y:S05]  /*0790*/  BRA.U UP1, `(.L_x_7) ;  /* 0xfffffffd01e47547 */ /* 0x000fea000b83ffff */
.L_x_2:
[----:B------:R-:W-:Y:S01]  /*07a0*/  I2FP.F32.S32 R10, UR7 ;  /* 0x00000007000a7c45 */ /* 0x000fe20008201400 */
[----:B------:R-:W-:Y:S03]  /*07b0*/  BSSY.RECONVERGENT B0, `(.L_x_8) ;  /* 0x000000e000007945 */ /* 0x000fe60003800200 */
[----:B------:R-:W0:Y:S08]  /*07c0*/  MUFU.RCP R3, R10 ;  /* 0x0000000a00037308 */ /* 0x000e300000001000 */
[----:B------:R-:W1:Y:S01]  /*07d0*/  FCHK P0, R11, R10 ;  /* 0x0000000a0b007302 */ /* 0x000e620000000000 */
[----:B0-----:R-:W-:-:S04]  /*07e0*/  FFMA R0, -R10, R3, 1 ;  /* 0x3f8000000a007423 */ /* 0x001fc80000000103 */
[----:B------:R-:W-:-:S04]  /*07f0*/  FFMA R0, R3, R0, R3 ;  /* 0x0000000003007223 */ /* 0x000fc80000000003 */
[----:B------:R-:W-:-:S04]  /*0800*/  FFMA R9, R0, R11, RZ ;  /* 0x0000000b00097223 */ /* 0x000fc800000000ff */
[----:B------:R-:W-:-:S04]  /*0810*/  FFMA R2, -R10, R9, R11 ;  /* 0x000000090a027223 */ /* 0x000fc8000000010b */
[----:B------:R-:W-:Y:S01]  /*0820*/  FFMA R9, R0, R2, R9 ;  /* 0x0000000200097223 */ /* 0x000fe20000000009 */
[----:B-1----:R-:W-:Y:S06]  /*0830*/  @!P0 BRA `(.L_x_9) ;  /* 0x0000000000148947 */ /* 0x002fec0003800000 */
[----:B------:R-:W-:Y:S02]  /*0840*/  MOV R0, R11 ;  /* 0x0000000b00007202 */ /* 0x000fe40000000f00 */
[----:B------:R-:W-:Y:S02]  /*0850*/  MOV R3, R10 ;  /* 0x0000000a00037202 */ /* 0x000fe40000000f00 */
[----:B------:R-:W-:-:S07]  /*0860*/  MOV R2, 0x880 ;  /* 0x0000088000027802 */ /* 0x000fce0000000f00 */
[----:B------:R-:W-:Y:S05]  /*0870*/  CALL.REL.NOINC `($__internal_2_$__cuda_sm3x_div_rn_noftz_f32_slowpath) ;  /* 0x0000001c00187944 */ /* 0x000fea0003c00000 */
[----:B------:R-:W-:-:S07]  /*0880*/  MOV R9, R0 ;  /* 0x0000000000097202 */ /* 0x000fce0000000f00 */
.L_x_9:
[----:B------:R-:W-:Y:S05]  /*0890*/  BSYNC.RECONVERGENT B0 ;  /* 0x0000000000007941 */ /* 0x000fea0003800200 */
.L_x_8:
[----:B------:R-:W-:Y:S01]  /*08a0*/  HFMA2 R11, -RZ, RZ, 0, 0 ;  /* 0x00000000ff0b7431 */ /* 0x000fe200000001ff */
[----:B------:R-:W-:Y:S06]  /*08b0*/  BRA.U !UP0, `(.L_x_10) ;  /* 0x00000009081c7547 */ /* 0x000fec000b800000 */
[----:B------:R-:W0:Y:S01]  /*08c0*/  LDCU UR4, c[0x0][0x3b4] ;  /* 0x00007680ff0477ac */ /* 0x000e220008000800 */
[----:B------:R-:W-:Y:S02]  /*08d0*/  MOV R11, RZ ;  /* 0x000000ff000b7202 */ /* 0x000fe40000000f00 */
[----:B------:R-:W-:Y:S01]  /*08e0*/  MOV R13, RZ ;  /* 0x000000ff000d7202 */ /* 0x000fe20000000f00 */
[----:B0-----:R-:W-:Y:S02]  /*08f0*/  UISETP.GE.U32.AND UP0, UPT, UR4, 0x10, UPT ;  /* 0x000000100400788c */ /* 0x001fe4000bf06070 */
[----:B------:R-:W-:-:S04]  /*0900*/  ULOP3.LUT UR6, UR4, 0xf, URZ, 0xc0, !UPT ;  /* 0x0000000f04067892 */ /* 0x000fc8000f8ec0ff */
        /* <DEDUP_REMOVED lines=11> */
.L_x_12:
        /* <DEDUP_REMOVED lines=14> */
[----:B------:R-:W5:Y:S01]  /*0aa0*/  LDG.E R12, desc[UR14][R2.64+0x18] ;  /* 0x0000180e020c7981 */ /* 0x000f62000c1e1900 */
[----:B--2---:R-:W-:-:S04]  /*0ab0*/  FADD R21, R21, -R9 ;  /* 0x8000000915157221 */ /* 0x004fc80000000000 */
[----:B------:R-:W-:Y:S02]  /*0ac0*/  FFMA R21, R21, R21, R11 ;  /* 0x0000001515157223 */ /* 0x000fe4000000000b */
[----:B------:R0:W2:Y:S01]  /*0ad0*/  LDG.E R11, desc[UR14][R2.64+0x1c] ;  /* 0x00001c0e020b7981 */ /* 0x0000a2000c1e1900 */
[--C-:B---3--:R-:W-:Y:S01]  /*0ae0*/  FADD R23, R23, -R9.reuse ;  /* 0x8000000917177221 */ /* 0x108fe20000000000 */
[----:B----4-:R-:W-:Y:S01]  /*0af0*/  FADD R19, R19, -R9 ;  /* 0x8000000913137221 */ /* 0x010fe20000000000 */
[----:B------:R-:W-:Y:S02]  /*0b00*/  UIADD3 UR5, UPT, UPT, UR5, 0x10, URZ ;  /* 0x0000001005057890 */ /* 0x000fe4000fffe0ff */
[----:B------:R-:W-:Y:S01]  /*0b10*/  FFMA R21, R23, R23, R21 ;  /* 0x0000001717157223 */ /* 0x000fe20000000015 */
[----:B-----5:R-:W-:Y:S01]  /*0b20*/  FADD R17, R17, -R9 ;  /* 0x8000000911117221 */ /* 0x020fe20000000000 */
[----:B------:R-:W-:Y:S02]  /*0b30*/  UISETP.NE.AND UP0, UPT, UR5, URZ, UPT ;  /* 0x000000ff0500728c */ /* 0x000fe4000bf05270 */
[----:B------:R-:W-:Y:S01]  /*0b40*/  FFMA R21, R19, R19, R21 ;  /* 0x0000001313157223 */ /* 0x000fe20000000015 */
[----:B------:R-:W-:Y:S01]  /*0b50*/  FADD R15, R15, -R9 ;  /* 0x800000090f0f7221 */ /* 0x000fe20000000000 */
[----:B0-----:R-:W-:-:S02]  /*0b60*/  IADD3 R2, P0, PT, R2, 0x40, RZ ;  /* 0x0000004002027810 */ /* 0x001fc40007f1e0ff */
[----:B------:R-:W-:Y:S01]  /*0b70*/  FFMA R21, R17, R17, R21 ;  /* 0x0000001111157223 */ /* 0x000fe20000000015 */
[----:B------:R-:W-:Y:S01]  /*0b80*/  FADD R28, R28, -R9 ;  /* 0x800000091c1c7221 */ /* 0x000fe20000000000 */
[----:B------:R-:W-:Y:S02]  /*0b90*/  IADD3.X R3, PT, PT, RZ, R3, RZ, P0, !PT ;  /* 0x00000003ff037210 */ /* 0x000fe400007fe4ff */
[----:B------:R-:W-:Y:S01]  /*0ba0*/  FFMA R21, R15, R15, R21 ;  /* 0x0000000f0f157223 */ /* 0x000fe20000000015 */
[----:B------:R-:W-:-:S03]  /*0bb0*/  FADD R26, R26, -R9 ;  /* 0x800000091a1a7221 */ /* 0x000fc60000000000 */
        /* <DEDUP_REMOVED lines=16> */
[----:B------:R-:W-:-:S04]  /*0cc0*/  FFMA R21, R0, R0, R21 ;  /* 0x0000000000157223 */ /* 0x000fc80000000015 */
[----:B------:R-:W-:Y:S01]  /*0cd0*/  FFMA R21, R12, R12, R21 ;  /* 0x0000000c0c157223 */ /* 0x000fe20000000015 */
[----:B--2---:R-:W-:-:S04]  /*0ce0*/  FADD R0, R11, -R9 ;  /* 0x800000090b007221 */ /* 0x004fc80000000000 */
[----:B------:R-:W-:Y:S01]  /*0cf0*/  FFMA R11, R0, R0, R21 ;  /* 0x00000000000b7223 */ /* 0x000fe20000000015 */
[----:B------:R-:W-:Y:S06]  /*0d00*/  BRA.U UP0, `(.L_x_12) ;  /* 0xfffffffd002c7547 */ /* 0x000fec000b83ffff */
.L_x_11:
        /* <DEDUP_REMOVED lines=15> */
[----:B--2---:R-:W-:-:S04]  /*0e00*/  FADD R14, R14, -R9 ;  /* 0x800000090e0e7221 */ /* 0x004fc80000000000 */
[----:B------:R-:W-:Y:S01]  /*0e10*/  FFMA R11, R14, R14, R11 ;  /* 0x0000000e0e0b7223 */ /* 0x000fe2000000000b */
[--C-:B---3--:R-:W-:Y:S01]  /*0e20*/  FADD R16, R16, -R9.reuse ;  /* 0x8000000910107221 */ /* 0x108fe20000000000 */
[----:B----4-:R-:W-:-:S03]  /*0e30*/  FADD R18, R18, -R9 ;  /* 0x8000000912127221 */ /* 0x010fc60000000000 */
[----:B------:R-:W-:Y:S01]  /*0e40*/  FFMA R11, R16, R16, R11 ;  /* 0x00000010100b7223 */ /* 0x000fe2000000000b */
[----:B-----5:R-:W-:-:S03]  /*0e50*/  FADD R20, R20, -R9 ;  /* 0x8000000914147221 */ /* 0x020fc60000000000 */
        /* <DEDUP_REMOVED lines=9> */
[----:B------:R-:W-:-:S07]  /*0ef0*/  FFMA R11, R12, R12, R11 ;  /* 0x0000000c0c0b7223 */ /* 0x000fce000000000b */
.L_x_13:
        /* <DEDUP_REMOVED lines=17> */
[----:B------:R-:W-:-:S04]  /*1010*/  FFMA R0, R15, R15, R0 ;  /* 0x0000000f0f007223 */ /* 0x000fc80000000000 */
[----:B------:R-:W-:-:S07]  /*1020*/  FFMA R11, R11, R11, R0 ;  /* 0x0000000b0b0b7223 */ /* 0x000fce0000000000 */
.L_x_14:
        /* <DEDUP_REMOVED lines=8> */
.L_x_15:
[----:B------:R0:W2:Y:S01]  /*10b0*/  LDG.E R0, desc[UR14][R2.64] ;  /* 0x0000000e02007981 */ /* 0x0000a2000c1e1900 */
[----:B------:R-:W-:-:S04]  /*10c0*/  UIADD3 UR4, UPT, UPT, UR4, 0x1, URZ ;  /* 0x0000000104047890 */ /* 0x000fc8000fffe0ff */
[----:B------:R-:W-:Y:S01]  /*10d0*/  UISETP.NE.AND UP0, UPT, UR4, URZ, UPT ;  /* 0x000000ff0400728c */ /* 0x000fe2000bf05270 */
[----:B0-----:R-:W-:-:S04]  /*10e0*/  IADD3 R2, P0, PT, R2, 0x4, RZ ;  /* 0x0000000402027810 */ /* 0x001fc80007f1e0ff */
[----:B------:R-:W-:Y:S01]  /*10f0*/  IADD3.X R3, PT, PT, RZ, R3, RZ, P0, !PT ;  /* 0x00000003ff037210 */ /* 0x000fe200007fe4ff */
[----:B--2---:R-:W-:-:S04]  /*1100*/  FADD R0, R0, -R9 ;  /* 0x8000000900007221 */ /* 0x004fc80000000000 */
[----:B------:R-:W-:Y:S01]  /*1110*/  FFMA R11, R0, R0, R11 ;  /* 0x00000000000b7223 */ /* 0x000fe2000000000b */
[----:B------:R-:W-:Y:S06]  /*1120*/  BRA.U UP0, `(.L_x_15) ;  /* 0xfffffffd00e07547 */ /* 0x000fec000b83ffff */
.L_x_10:
[----:B------:R-:W0:Y:S01]  /*1130*/  MUFU.RCP R3, R10 ;  /* 0x0000000a00037308 */ /* 0x000e220000001000 */
[----:B------:R-:W1:Y:S01]  /*1140*/  LDCU UR4, c[0x0][0x3b4] ;  /* 0x00007680ff0477ac */ /* 0x000e620008000800 */
[----:B------:R-:W-:Y:S06]  /*1150*/  BSSY.RECONVERGENT B0, `(.L_x_16) ;  /* 0x000000d000007945 */ /* 0x000fec0003800200 */
[----:B------:R-:W2:Y:S01]  /*1160*/  FCHK P0, R11, R10 ;  /* 0x0000000a0b007302 */ /* 0x000ea20000000000 */
[----:B0-----:R-:W-:Y:S01]  /*1170*/  FFMA R0, -R10, R3, 1 ;  /* 0x3f8000000a007423 */ /* 0x001fe20000000103 */
[----:B-1----:R-:W-:-:S03]  /*1180*/  UISETP.GE.AND UP0, UPT, UR4, 0x1, UPT ;  /* 0x000000010400788c */ /* 0x002fc6000bf06270 */
[----:B------:R-:W-:-:S04]  /*1190*/  FFMA R0, R3, R0, R3 ;  /* 0x0000000003007223 */ /* 0x000fc80000000003 */
[----:B------:R-:W-:-:S04]  /*11a0*/  FFMA R3, R0, R11, RZ ;  /* 0x0000000b00037223 */ /* 0x000fc800000000ff */
[----:B------:R-:W-:-:S04]  /*11b0*/  FFMA R2, -R10, R3, R11 ;  /* 0x000000030a027223 */ /* 0x000fc8000000010b */
[----:B------:R-:W-:Y:S01]  /*11c0*/  FFMA R0, R0, R2, R3 ;  /* 0x0000000200007223 */ /* 0x000fe20000000003 */
[----:B--2---:R-:W-:Y:S06]  /*11d0*/  @!P0 BRA `(.L_x_17) ;  /* 0x0000000000108947 */ /* 0x004fec0003800000 */
[----:B------:R-:W-:Y:S02]  /*11e0*/  MOV R0, R11 ;  /* 0x0000000b00007202 */ /* 0x000fe40000000f00 */
[----:B------:R-:W-:Y:S02]  /*11f0*/  MOV R3, R10 ;  /* 0x0000000a00037202 */ /* 0x000fe40000000f00 */
[----:B------:R-:W-:-:S07]  /*1200*/  MOV R2, 0x1220 ;  /* 0x0000122000027802 */ /* 0x000fce0000000f00 */
[----:B------:R-:W-:Y:S05]  /*1210*/  CALL.REL.NOINC `($__internal_2_$__cuda_sm3x_div_rn_noftz_f32_slowpath) ;  /* 0x0000001000b07944 */ /* 0x000fea0003c00000 */
.L_x_17:
[----:B------:R-:W-:Y:S05]  /*1220*/  BSYNC.RECONVERGENT B0 ;  /* 0x0000000000007941 */ /* 0x000fea0003800200 */
.L_x_16:
[----:B------:R-:W-:Y:S01]  /*1230*/  FADD R3, R0, 9.9999997473787516356e-06 ;  /* 0x3727c5ac00037421 */ /* 0x000fe20000000000 */
[----:B------:R-:W-:Y:S03]  /*1240*/  BSSY.RECONVERGENT B0, `(.L_x_18) ;  /* 0x000000c000007945 */ /* 0x000fe60003800200 */
[----:B------:R0:W1:Y:S01]  /*1250*/  MUFU.RSQ R2, R3 ;  /* 0x0000000300027308 */ /* 0x0000620000001400 */
[----:B------:R-:W-:-:S04]  /*1260*/  IADD3 R0, PT, PT, R3, -0xd000000, RZ ;  /* 0xf300000003007810 */ /* 0x000fc80007ffe0ff */
[----:B------:R-:W-:-:S13]  /*1270*/  ISETP.GT.U32.AND P0, PT, R0, 0x727fffff, PT ;  /* 0x727fffff0000780c */ /* 0x000fda0003f04070 */
[----:B01----:R-:W-:Y:S05]  /*1280*/  @!P0 BRA `(.L_x_19) ;  /* 0x00000000000c8947 */ /* 0x003fea0003800000 */
[----:B------:R-:W-:-:S07]  /*1290*/  MOV R13, 0x12b0 ;  /* 0x000012b0000d7802 */ /* 0x000fce0000000f00 */
[----:B------:R-:W-:Y:S05]  /*12a0*/  CALL.REL.NOINC `($__internal_1_$__cuda_sm20_sqrt_rn_f32_slowpath) ;  /* 0x00000010002c7944 */ /* 0x000fea0003c00000 */
[----:B------:R-:W-:Y:S05]  /*12b0*/  BRA `(.L_x_20) ;  /* 0x0000000000107947 */ /* 0x000fea0003800000 */
.L_x_19:
[----:B------:R-:W-:Y:S01]  /*12c0*/  FMUL.FTZ R0, R3, R2 ;  /* 0x0000000203007220 */ /* 0x000fe20000410000 */
[----:B------:R-:W-:-:S03]  /*12d0*/  FMUL.FTZ R2, R2, 0.5 ;  /* 0x3f00000002027820 */ /* 0x000fc60000410000 */
[----:B------:R-:W-:-:S04]  /*12e0*/  FFMA R3, -R0, R0, R3 ;  /* 0x0000000000037223 */ /* 0x000fc80000000103 */
[----:B------:R-:W-:-:S07]  /*12f0*/  FFMA R0, R3, R2, R0 ;  /* 0x0000000203007223 */ /* 0x000fce0000000000 */
.L_x_20:
[----:B------:R-:W-:Y:S05]  /*1300*/  BSYNC.RECONVERGENT B0 ;  /* 0x0000000000007941 */ /* 0x000fea0003800200 */
.L_x_18:
[----:B------:R-:W-:Y:S01]  /*1310*/  IADD3 R2, PT, PT, R0, 0x1800000, RZ ;  /* 0x0180000000027810 */ /* 0x000fe20007ffe0ff */
[----:B------:R-:W-:Y:S03]  /*1320*/  BSSY.RECONVERGENT B0, `(.L_x_21) ;  /* 0x000000c000007945 */ /* 0x000fe60003800200 */
[----:B------:R-:W-:-:S04]  /*1330*/  LOP3.LUT R2, R2, 0x7f800000, RZ, 0xc0, !PT ;  /* 0x7f80000002027812 */ /* 0x000fc800078ec0ff */
[----:B------:R-:W-:-:S13]  /*1340*/  ISETP.GT.U32.AND P0, PT, R2, 0x1ffffff, PT ;  /* 0x01ffffff0200780c */ /* 0x000fda0003f04070 */
[----:B------:R-:W-:Y:S05]  /*1350*/  @P0 BRA `(.L_x_22) ;  /* 0x0000000000100947 */ /* 0x000fea0003800000 */
[----:B------:R-:W-:-:S07]  /*1360*/  MOV R10, 0x1380 ;  /* 0x00001380000a7802 */ /* 0x000fce0000000f00 */
[----:B------:R-:W-:Y:S05]  /*1370*/  CALL.REL.NOINC `($__internal_0_$__cuda_sm20_rcp_rn_f32_slowpath) ;  /* 0x0000000c00287944 */ /* 0x000fea0003c00000 */
[----:B------:R-:W-:Y:S01]  /*1380*/  MOV R0, R3 ;  /* 0x0000000300007202 */ /* 0x000fe20000000f00 */
[----:B------:R-:W-:Y:S06]  /*1390*/  BRA `(.L_x_23) ;  /* 0x0000000000107947 */ /* 0x000fec0003800000 */
.L_x_22:
[----:B------:R-:W0:Y:S02]  /*13a0*/  MUFU.RCP R3, R0 ;  /* 0x0000000000037308 */ /* 0x000e240000001000 */
[----:B0-----:R-:W-:-:S04]  /*13b0*/  FFMA R2, R3, R0, -1 ;  /* 0xbf80000003027423 */ /* 0x001fc80000000000 */
[----:B------:R-:W-:-:S04]  /*13c0*/  FADD.FTZ R2, -R2, -RZ ;  /* 0x800000ff02027221 */ /* 0x000fc80000010100 */
[----:B------:R-:W-:-:S07]  /*13d0*/  FFMA R0, R3, R2, R3 ;  /* 0x0000000203007223 */ /* 0x000fce0000000003 */
.L_x_23:
[----:B------:R-:W-:Y:S05]  /*13e0*/  BSYNC.RECONVERGENT B0 ;  /* 0x0000000000007941 */ /* 0x000fea0003800200 */
.L_x_21:
[----:B------:R-:W-:Y:S05]  /*13f0*/  BRA.U !UP0, `(.L_x_24) ;  /* 0x0000000908ec7547 */ /* 0x000fea000b800000 */
[----:B------:R-:W0:Y:S01]  /*1400*/  LDCU UR12, c[0x0][0x3b4] ;  /* 0x00007680ff0c77ac */ /* 0x000e220008000800 */
[----:B------:R-:W-:Y:S01]  /*1410*/  HFMA2 R2, -RZ, RZ, 0, 0 ;  /* 0x00000000ff027431 */ /* 0x000fe200000001ff */
[----:B0-----:R-:W-:Y:S02]  /*1420*/  UISETP.GE.U32.AND UP1, UPT, UR12, 0x8, UPT ;  /* 0x000000080c00788c */ /* 0x001fe4000bf26070 */
[----:B------:R-:W-:-:S04]  /*1430*/  ULOP3.LUT UR18, UR12, 0x7, URZ, 0xc0, !UPT ;  /* 0x000000070c127892 */ /* 0x000fc8000f8ec0ff */
[----:B------:R-:W-:-:S03]  /*1440*/  UISETP.NE.AND UP0, UPT, UR18, URZ, UPT ;  /* 0x000000ff1200728c */ /* 0x000fc6000bf05270 */
[----:B------:R-:W-:Y:S08]  /*1450*/  BRA.U !UP1, `(.L_x_25) ;  /* 0x0000000509647547 */ /* 0x000ff0000b800000 */
[----:B------:R-:W0:Y:S01]  /*1460*/  LDCU.128 UR8, c[0x0][0x3a0] ;  /* 0x00007400ff0877ac */ /* 0x000e220008000c00 */
[C---:B------:R-:W-:Y:S01]  /*1470*/  LEA R3, P0, R7.reuse, 0x10, 0x2 ;  /* 0x0000001007037811 */ /* 0x040fe200078010ff */
[----:B------:R-:W1:Y:S03]  /*1480*/  LDCU.64 UR20, c[0x0][0x398] ;  /* 0x00007300ff1477ac */ /* 0x000e660008000a00 */
[----:B------:R-:W-:Y:S01]  /*1490*/  LEA.HI.X R22, R7, RZ, R8, 0x2, P0 ;  /* 0x000000ff07167211 */ /* 0x000fe200000f1408 */
[----:B------:R-:W2:Y:S01]  /*14a0*/  LDCU.64 UR16, c[0x0][0x380] ;  /* 0x00007000ff1077ac */ /* 0x000ea20008000a00 */
[----:B------:R-:W-:Y:S02]  /*14b0*/  ULOP3.LUT UR13, UR12, 0x7ffffff8, URZ, 0xc0, !UPT ;  /* 0x7ffffff80c0d7892 */ /* 0x000fe4000f8ec0ff */
[----:B0-----:R-:W-:-:S04]  /*14c0*/  UIADD3 UR6, UP1, UPT, UR8, 0x10, URZ ;  /* 0x0000001008067890 */ /* 0x001fc8000ff3e0ff */
[----:B------:R-:W-:Y:S01]  /*14d0*/  MOV R2, UR13 ;  /* 0x0000000d00027c02 */ /* 0x000fe20008000f00 */
[----:B------:R-:W-:Y:S02]  /*14e0*/  UIADD3 UR4, UP2, UPT, UR10, 0x10, URZ ;  /* 0x000000100a047890 */ /* 0x000fe4000ff5e0ff */
[----:B------:R-:W-:Y:S01]  /*14f0*/  UIADD3.X UR7, UPT, UPT, URZ, UR9, URZ, UP1, !UPT ;  /* 0x00000009ff077290 */ /* 0x000fe20008ffe4ff */
[C---:B-1----:R-:W-:Y:S01]  /*1500*/  IADD3 R12, P1, PT, R3.reuse, UR20, RZ ;  /* 0x00000014030c7c10 */ /* 0x042fe2000ff3e0ff */
[----:B------:R-:W-:Y:S01]  /*1510*/  UIADD3.X UR5, UPT, UPT, URZ, UR11, URZ, UP2, !UPT ;  /* 0x0000000bff057290 */ /* 0x000fe200097fe4ff */
[----:B------:R-:W-:Y:S01]  /*1520*/  MOV R14, UR6 ;  /* 0x00000006000e7c02 */ /* 0x000fe20008000f00 */
[----:B------:R-:W-:Y:S01]  /*1530*/  UIADD3 UR8, UPT, UPT, -UR13, URZ, URZ ;  /* 0x000000ff0d087290 */ /* 0x000fe2000fffe1ff */
[----:B--2---:R-:W-:Y:S02]  /*1540*/  IADD3 R3, P0, PT, R3, UR16, RZ ;  /* 0x0000001003037c10 */ /* 0x004fe4000ff1e0ff */
[----:B------:R-:W-:-:S02]  /*1550*/  IADD3.X R13, PT, PT, R22, UR21, RZ, P1, !PT ;  /* 0x00000015160d7c10 */ /* 0x000fc40008ffe4ff */
[----:B------:R-:W-:Y:S02]  /*1560*/  IADD3.X R22, PT, PT, R22, UR17, RZ, P0, !PT ;  /* 0x0000001116167c10 */ /* 0x000fe400087fe4ff */
[----:B------:R-:W-:Y:S02]  /*1570*/  MOV R10, UR4 ;  /* 0x00000004000a7c02 */ /* 0x000fe40008000f00 */
[----:B------:R-:W-:Y:S02]  /*1580*/  MOV R15, UR7 ;  /* 0x00000007000f7c02 */ /* 0x000fe40008000f00 */
[----:B------:R-:W-:-:S07]  /*1590*/  MOV R11, UR5 ;  /* 0x00000005000b7c02 */ /* 0x000fce0008000f00 */
.L_x_26:
[----:B0-----:R-:W2:Y:S04]  /*15a0*/  LDG.E R16, desc[UR14][R12.64+-0x10] ;  /* 0xfffff00e0c107981 */ /* 0x001ea8000c1e1900 */
[----:B------:R-:W3:Y:S04]  /*15b0*/  LDG.E R18, desc[UR14][R14.64+-0x10] ;  /* 0xfffff00e0e127981 */ /* 0x000ee8000c1e1900 */
[----:B------:R-:W3:Y:S01]  /*15c0*/  LDG.E R20, desc[UR14][R10.64+-0x10] ;  /* 0xfffff00e0a147981 */ /* 0x000ee2000c1e1900 */
[----:B--2---:R-:W-:Y:S01]  /*15d0*/  FADD R17, R16, -R9 ;  /* 0x8000000910117221 */ /* 0x004fe20000000000 */
[----:B------:R-:W-:-:S03]  /*15e0*/  MOV R16, R3 ;  /* 0x0000000300107202 */ /* 0x000fc60000000f00 */
[----:B------:R-:W-:-:S04]  /*15f0*/  FMUL R17, R17, R0 ;  /* 0x0000000011117220 */ /* 0x000fc80000400000 */
[----:B---3--:R-:W-:Y:S01]  /*1600*/  FFMA R19, R17, R18, R20 ;  /* 0x0000001211137223 */ /* 0x008fe20000000014 */
[----:B------:R-:W-:-:S05]  /*1610*/  MOV R17, R22 ;  /* 0x0000001600117202 */ /* 0x000fca0000000f00 */
[----:B------:R0:W-:Y:S04]  /*1620*/  STG.E desc[UR14][R16.64+-0x10], R19 ;  /* 0xfffff01310007986 */ /* 0x0001e8000c10190e */
[----:B------:R-:W2:Y:S04]  /*1630*/  LDG.E R18, desc[UR14][R12.64+-0xc] ;  /* 0xfffff40e0c127981 */ /* 0x000ea8000c1e1900 */
[----:B------:R-:W3:Y:S04]  /*1640*/  LDG.E R20, desc[UR14][R14.64+-0xc] ;  /* 0xfffff40e0e147981 */ /* 0x000ee8000c1e1900 */
[----:B------:R-:W3:Y:S01]  /*1650*/  LDG.E R22, desc[UR14][R10.64+-0xc] ;  /* 0xfffff40e0a167981 */ /* 0x000ee2000c1e1900 */
[----:B--2---:R-:W-:-:S04]  /*1660*/  FADD R3, R18, -R9 ;  /* 0x8000000912037221 */ /* 0x004fc80000000000 */
[----:B------:R-:W-:-:S04]  /*1670*/  FMUL R3, R3, R0 ;  /* 0x0000000003037220 */ /* 0x000fc80000400000 */
[----:B---3--:R-:W-:-:S05]  /*1680*/  FFMA R3, R3, R20, R22 ;  /* 0x0000001403037223 */ /* 0x008fca0000000016 */
[----:B------:R1:W-:Y:S04]  /*1690*/  STG.E desc[UR14][R16.64+-0xc], R3 ;  /* 0xfffff40310007986 */ /* 0x0003e8000c10190e */
[----:B------:R-:W0:Y:S04]  /*16a0*/  LDG.E R18, desc[UR14][R12.64+-0x8] ;  /* 0xfffff80e0c127981 */ /* 0x000e28000c1e1900 */
[----:B------:R-:W2:Y:S04]  /*16b0*/  LDG.E R20, desc[UR14][R14.64+-0x8] ;  /* 0xfffff80e0e147981 */ /* 0x000ea8000c1e1900 */
[----:B------:R-:W2:Y:S01]  /*16c0*/  LDG.E R22, desc[UR14][R10.64+-0x8] ;  /* 0xfffff80e0a167981 */ /* 0x000ea2000c1e1900 */
[----:B0-----:R-:W-:-:S04]  /*16d0*/  FADD R19, R18, -R9 ;  /* 0x8000000912137221 */ /* 0x001fc80000000000 */
[----:B------:R-:W-:-:S04]  /*16e0*/  FMUL R19, R19, R0 ;  /* 0x0000000013137220 */ /* 0x000fc80000400000 */
[----:B--2---:R-:W-:-:S05]  /*16f0*/  FFMA R19, R19, R20, R22 ;  /* 0x0000001413137223 */ /* 0x004fca0000000016 */
[----:B------:R0:W-:Y:S04]  /*1700*/  STG.E desc[UR14][R16.64+-0x8], R19 ;  /* 0xfffff81310007986 */ /* 0x0001e8000c10190e */
[----:B------:R-:W1:Y:S04]  /*1710*/  LDG.E R18, desc[UR14][R12.64+-0x4] ;  /* 0xfffffc0e0c127981 */ /* 0x000e68000c1e1900 */
[----:B------:R-:W2:Y:S04]  /*1720*/  LDG.E R20, desc[UR14][R14.64+-0x4] ;  /* 0xfffffc0e0e147981 */ /* 0x000ea8000c1e1900 */
[----:B------:R-:W2:Y:S01]  /*1730*/  LDG.E R22, desc[UR14][R10.64+-0x4] ;  /* 0xfffffc0e0a167981 */ /* 0x000ea2000c1e1900 */
[----:B-1----:R-:W-:-:S04]  /*1740*/  FADD R3, R18, -R9 ;  /* 0x8000000912037221 */ /* 0x002fc80000000000 */
[----:B------:R-:W-:-:S04]  /*1750*/  FMUL R3, R3, R0 ;  /* 0x0000000003037220 */ /* 0x000fc80000400000 */
[----:B--2---:R-:W-:-:S05]  /*1760*/  FFMA R3, R3, R20, R22 ;  /* 0x0000001403037223 */ /* 0x004fca0000000016 */
        /* <DEDUP_REMOVED lines=22> */
[----:B------:R2:W1:Y:S04]  /*18d0*/  LDG.E R18, desc[UR14][R12.64+0xc] ;  /* 0x00000c0e0c127981 */ /* 0x000468000c1e1900 */
[----:B------:R3:W4:Y:S04]  /*18e0*/  LDG.E R20, desc[UR14][R14.64+0xc] ;  /* 0x00000c0e0e147981 */ /* 0x000728000c1e1900 */
[----:B------:R5:W4:Y:S01]  /*18f0*/  LDG.E R22, desc[UR14][R10.64+0xc] ;  /* 0x00000c0e0a167981 */ /* 0x000b22000c1e1900 */
[----:B------:R-:W-:Y:S01]  /*1900*/  UIADD3 UR8, UPT, UPT, UR8, 0x8, URZ ;  /* 0x0000000808087890 */ /* 0x000fe2000fffe0ff */
[----:B--2---:R-:W-:-:S03]  /*1910*/  IADD3 R12, P0, PT, R12, 0x20, RZ ;  /* 0x000000200c0c7810 */ /* 0x004fc60007f1e0ff */
[----:B------:R-:W-:Y:S01]  /*1920*/  UISETP.NE.AND UP1, UPT, UR8, URZ, UPT ;  /* 0x000000ff0800728c */ /* 0x000fe2000bf25270 */
[----:B---3--:R-:W-:Y:S02]  /*1930*/  IADD3 R14, P1, PT, R14, 0x20, RZ ;  /* 0x000000200e0e7810 */ /* 0x008fe40007f3e0ff */
[----:B------:R-:W-:Y:S02]  /*1940*/  IADD3.X R13, PT, PT, RZ, R13, RZ, P0, !PT ;  /* 0x0000000dff0d7210 */ /* 0x000fe400007fe4ff */
[----:B-----5:R-:W-:Y:S02]  /*1950*/  IADD3 R10, P2, PT, R10, 0x20, RZ ;  /* 0x000000200a0a7810 */ /* 0x020fe40007f5e0ff */
[----:B------:R-:W-:Y:S02]  /*1960*/  IADD3.X R15, PT, PT, RZ, R15, RZ, P1, !PT ;  /* 0x0000000fff0f7210 */ /* 0x000fe40000ffe4ff */
[----:B------:R-:W-:Y:S01]  /*1970*/  IADD3.X R11, PT, PT, RZ, R11, RZ, P2, !PT ;  /* 0x0000000bff0b7210 */ /* 0x000fe200017fe4ff */
[----:B-1----:R-:W-:-:S04]  /*1980*/  FADD R3, R18, -R9 ;  /* 0x8000000912037221 */ /* 0x002fc80000000000 */
[----:B------:R-:W-:-:S04]  /*1990*/  FMUL R3, R3, R0 ;  /* 0x0000000003037220 */ /* 0x000fc80000400000 */
[----:B----4-:R-:W-:Y:S01]  /*19a0*/  FFMA R21, R3, R20, R22 ;  /* 0x0000001403157223 */ /* 0x010fe20000000016 */
[----:B------:R-:W-:-:S04]  /*19b0*/  IADD3 R3, P3, PT, R16, 0x20, RZ ;  /* 0x0000002010037810 */ /* 0x000fc80007f7e0ff */
[----:B------:R0:W-:Y:S01]  /*19c0*/  STG.E desc[UR14][R16.64+0xc], R21 ;  /* 0x00000c1510007986 */ /* 0x0001e2000c10190e */
[----:B------:R-:W-:Y:S01]  /*19d0*/  IADD3.X R22, PT, PT, RZ, R17, RZ, P3, !PT ;  /* 0x00000011ff167210 */ /* 0x000fe20001ffe4ff */
[----:B------:R-:W-:Y:S07]  /*19e0*/  BRA.U UP1, `(.L_x_26) ;  /* 0xfffffff901ec7547 */ /* 0x000fee000b83ffff */
.L_x_25:
[----:B------:R-:W-:Y:S05]  /*19f0*/  BRA.U !UP0, `(.L_x_24) ;  /* 0x00000005086c7547 */ /* 0x000fea000b800000 */
[----:B------:R-:W-:Y:S02]  /*1a00*/  UISETP.GE.U32.AND UP0, UPT, UR18, 0x4, UPT ;  /* 0x000000041200788c */ /* 0x000fe4000bf06070 */
[----:B------:R-:W-:-:S04]  /*1a10*/  ULOP3.LUT UR5, UR12, 0x3, URZ, 0xc0, !UPT ;  /* 0x000000030c057892 */ /* 0x000fc8000f8ec0ff */
[----:B------:R-:W-:-:S03]  /*1a20*/  UISETP.NE.AND UP1, UPT, UR5, URZ, UPT ;  /* 0x000000ff0500728c */ /* 0x000fc6000bf25270 */
[----:B------:R-:W-:Y:S08]  /*1a30*/  BRA.U !UP0, `(.L_x_27) ;  /* 0x00000001089c7547 */ /* 0x000ff0000b800000 */
[----:B------:R-:W1:Y:S01]  /*1a40*/  LDC.64 R12, c[0x0][0x3a0] ;  /* 0x0000e800ff0c7b82 */ /* 0x000e620000000a00 */
[C---:B------:R-:W-:Y:S01]  /*1a50*/  IMAD.WIDE.U32 R10, R2.reuse, 0x4, R4 ;  /* 0x00000004020a7825 */ /* 0x040fe200078e0004 */
[----:B------:R-:W2:Y:S04]  /*1a60*/  LDCU.64 UR6, c[0x0][0x380] ;  /* 0x00007000ff0677ac */ /* 0x000ea80008000a00 */
[----:B0-----:R-:W3:Y:S02]  /*1a70*/  LDG.E R16, desc[UR14][R10.64] ;  /* 0x0000000e0a107981 */ /* 0x001ee4000c1e1900 */
[----:B------:R-:W0:Y:S01]  /*1a80*/  LDC.64 R14, c[0x0][0x3a8] ;  /* 0x0000ea00ff0e7b82 */ /* 0x000e220000000a00 */
[----:B-1----:R-:W-:-:S05]  /*1a90*/  IMAD.WIDE.U32 R12, R2, 0x4, R12 ;  /* 0x00000004020c7825 */ /* 0x002fca00078e000c */
[----:B------:R-:W4:Y:S01]  /*1aa0*/  LDG.E R18, desc[UR14][R12.64] ;  /* 0x0000000e0c127981 */ /* 0x000f22000c1e1900 */
[----:B0-----:R-:W-:-:S05]  /*1ab0*/  IMAD.WIDE.U32 R14, R2, 0x4, R14 ;  /* 0x00000004020e7825 */ /* 0x001fca00078e000e */
[----:B------:R-:W4:Y:S01]  /*1ac0*/  LDG.E R20, desc[UR14][R14.64] ;  /* 0x0000000e0e147981 */ /* 0x000f22000c1e1900 */
[----:B------:R-:W-:-:S04]  /*1ad0*/  IADD3 R17, P0, PT, R7, R2, RZ ;  /* 0x0000000207117210 */ /* 0x000fc80007f1e0ff */
[----:B------:R-:W-:Y:S01]  /*1ae0*/  IADD3.X R22, PT, PT, RZ, R8, RZ, P0, !PT ;  /* 0x00000008ff167210 */ /* 0x000fe200007fe4ff */
[----:B---3--:R-:W-:Y:S01]  /*1af0*/  FADD R3, R16, -R9 ;  /* 0x8000000910037221 */ /* 0x008fe20000000000 */
[----:B--2---:R-:W-:-:S03]  /*1b00*/  LEA R16, P0, R17, UR6, 0x2 ;  /* 0x0000000611107c11 */ /* 0x004fc6000f8010ff */
[----:B------:R-:W-:Y:S01]  /*1b10*/  FMUL R3, R3, R0 ;  /* 0x0000000003037220 */ /* 0x000fe20000400000 */
[----:B------:R-:W-:-:S03]  /*1b20*/  LEA.HI.X R17, R17, UR7, R22, 0x2, P0 ;  /* 0x0000000711117c11 */ /* 0x000fc600080f1416 */
[----:B----4-:R-:W-:-:S05]  /*1b30*/  FFMA R3, R3, R18, R20 ;  /* 0x0000001203037223 */ /* 0x010fca0000000014 */
        /* <DEDUP_REMOVED lines=16> */
[----:B------:R-:W3:Y:S04]  /*1c40*/  LDG.E R20, desc[UR14][R12.64+0xc] ;  /* 0x00000c0e0c147981 */ /* 0x000ee8000c1e1900 */
[----:B------:R-:W3:Y:S01]  /*1c50*/  LDG.E R22, desc[UR14][R14.64+0xc] ;  /* 0x00000c0e0e167981 */ /* 0x000ee2000c1e1900 */
[----:B------:R-:W-:Y:S01]  /*1c60*/  IADD3 R2, PT, PT, R2, 0x4, RZ ;  /* 0x0000000402027810 */ /* 0x000fe20007ffe0ff */
[----:B-1----:R-:W-:-:S04]  /*1c70*/  FADD R19, R18, -R9 ;  /* 0x8000000912137221 */ /* 0x002fc80000000000 */
[----:B------:R-:W-:-:S04]  /*1c80*/  FMUL R19, R19, R0 ;  /* 0x0000000013137220 */ /* 0x000fc80000400000 */
[----:B---3--:R-:W-:-:S05]  /*1c90*/  FFMA R19, R19, R20, R22 ;  /* 0x0000001413137223 */ /* 0x008fca0000000016 */
[----:B------:R2:W-:Y:S02]  /*1ca0*/  STG.E desc[UR14][R16.64+0xc], R19 ;  /* 0x00000c1310007986 */ /* 0x0005e4000c10190e */
.L_x_27:
[----:B------:R-:W-:Y:S05]  /*1cb0*/  BRA.U !UP1, `(.L_x_24) ;  /* 0x0000000109bc7547 */ /* 0x000fea000b800000 */
[----:B------:R-:W-:Y:S02]  /*1cc0*/  UISETP.NE.AND UP0, UPT, UR5, 0x1, UPT ;  /* 0x000000010500788c */ /* 0x000fe4000bf05270 */
[----:B------:R-:W-:-:S04]  /*1cd0*/  ULOP3.LUT UR4, UR12, 0x1, URZ, 0xc0, !UPT ;  /* 0x000000010c047892 */ /* 0x000fc8000f8ec0ff */
[----:B------:R-:W-:-:S03]  /*1ce0*/  UISETP.NE.U32.AND UP1, UPT, UR4, 0x1, UPT ;  /* 0x000000010400788c */ /* 0x000fc6000bf25070 */
[----:B------:R-:W-:Y:S08]  /*1cf0*/  BRA.U !UP0, `(.L_x_28) ;  /* 0x0000000108647547 */ /* 0x000ff0000b800000 */
[----:B------:R-:W1:Y:S01]  /*1d00*/  LDC.64 R12, c[0x0][0x3a0] ;  /* 0x0000e800ff0c7b82 */ /* 0x000e620000000a00 */
[C---:B------:R-:W-:Y:S01]  /*1d10*/  IMAD.WIDE.U32 R10, R2.reuse, 0x4, R4 ;  /* 0x00000004020a7825 */ /* 0x040fe200078e0004 */
[----:B------:R-:W3:Y:S04]  /*1d20*/  LDCU.64 UR4, c[0x0][0x380] ;  /* 0x00007000ff0477ac */ /* 0x000ee80008000a00 */
[----:B0-2---:R-:W2:Y:S02]  /*1d30*/  LDG.E R16, desc[UR14][R10.64] ;  /* 0x0000000e0a107981 */ /* 0x005ea4000c1e1900 */
[----:B------:R-:W0:Y:S01]  /*1d40*/  LDC.64 R14, c[0x0][0x3a8] ;  /* 0x0000ea00ff0e7b82 */ /* 0x000e220000000a00 */
[----:B-1----:R-:W-:-:S05]  /*1d50*/  IMAD.WIDE.U32 R12, R2, 0x4, R12 ;  /* 0x00000004020c7825 */ /* 0x002fca00078e000c */
[----:B------:R-:W4:Y:S01]  /*1d60*/  LDG.E R18, desc[UR14][R12.64] ;  /* 0x0000000e0c127981 */ /* 0x000f22000c1e1900 */
[----:B0-----:R-:W-:-:S05]  /*1d70*/  IMAD.WIDE.U32 R14, R2, 0x4, R14 ;  /* 0x00000004020e7825 */ /* 0x001fca00078e000e */
[----:B------:R-:W4:Y:S01]  /*1d80*/  LDG.E R20, desc[UR14][R14.64] ;  /* 0x0000000e0e147981 */ /* 0x000f22000c1e1900 */
[----:B------:R-:W-:-:S04]  /*1d90*/  IADD3 R17, P0, PT, R7, R2, RZ ;  /* 0x0000000207117210 */ /* 0x000fc80007f1e0ff */
[----:B------:R-:W-:Y:S01]  /*1da0*/  IADD3.X R22, PT, PT, RZ, R8, RZ, P0, !PT ;  /* 0x00000008ff167210 */ /* 0x000fe200007fe4ff */
[----:B--2---:R-:W-:Y:S01]  /*1db0*/  FADD R3, R16, -R9 ;  /* 0x8000000910037221 */ /* 0x004fe20000000000 */
[----:B---3--:R-:W-:-:S03]  /*1dc0*/  LEA R16, P0, R17, UR4, 0x2 ;  /* 0x0000000411107c11 */ /* 0x008fc6000f8010ff */
[----:B------:R-:W-:Y:S01]  /*1dd0*/  FMUL R3, R3, R0 ;  /* 0x0000000003037220 */ /* 0x000fe20000400000 */
[----:B------:R-:W-:-:S03]  /*1de0*/  LEA.HI.X R17, R17, UR5, R22, 0x2, P0 ;  /* 0x0000000511117c11 */ /* 0x000fc600080f1416 */
[----:B----4-:R-:W-:-:S05]  /*1df0*/  FFMA R3, R3, R18, R20 ;  /* 0x0000001203037223 */ /* 0x010fca0000000014 */
[----:B------:R1:W-:Y:S04]  /*1e00*/  STG.E desc[UR14][R16.64], R3 ;  /* 0x0000000310007986 */ /* 0x0003e8000c10190e */
[----:B------:R-:W2:Y:S04]  /*1e10*/  LDG.E R10, desc[UR14][R10.64+0x4] ;  /* 0x0000040e0a0a7981 */ /* 0x000ea8000c1e1900 */
[----:B------:R-:W3:Y:S04]  /*1e20*/  LDG.E R12, desc[UR14][R12.64+0x4] ;  /* 0x0000040e0c0c7981 */ /* 0x000ee8000c1e1900 */
[----:B------:R-:W3:Y:S01]  /*1e30*/  LDG.E R14, desc[UR14][R14.64+0x4] ;  /* 0x0000040e0e0e7981 */ /* 0x000ee2000c1e1900 */
[----:B------:R-:W-:Y:S01]  /*1e40*/  IADD3 R2, PT, PT, R2, 0x2, RZ ;  /* 0x0000000202027810 */ /* 0x000fe20007ffe0ff */
[----:B--2---:R-:W-:-:S04]  /*1e50*/  FADD R19, R10, -R9 ;  /* 0x800000090a137221 */ /* 0x004fc80000000000 */
[----:B------:R-:W-:-:S04]  /*1e60*/  FMUL R19, R19, R0 ;  /* 0x0000000013137220 */ /* 0x000fc80000400000 */
[----:B---3--:R-:W-:-:S05]  /*1e70*/  FFMA R19, R19, R12, R14 ;  /* 0x0000000c13137223 */ /* 0x008fca000000000e */
[----:B------:R1:W-:Y:S02]  /*1e80*/  STG.E desc[UR14][R16.64+0x4], R19 ;  /* 0x0000041310007986 */ /* 0x0003e4000c10190e */
.L_x_28:
[----:B------:R-:W-:Y:S05]  /*1e90*/  BRA.U UP1, `(.L_x_24) ;  /* 0x0000000101447547 */ /* 0x000fea000b800000 */
[----:B------:R-:W3:Y:S01]  /*1ea0*/  LDC.64 R10, c[0x0][0x3a0] ;  /* 0x0000e800ff0a7b82 */ /* 0x000ee20000000a00 */
[C---:B------:R-:W-:Y:S01]  /*1eb0*/  IMAD.WIDE.U32 R4, R2.reuse, 0x4, R4 ;  /* 0x0000000402047825 */ /* 0x040fe200078e0004 */
[----:B------:R-:W4:Y:S05]  /*1ec0*/  LDCU.64 UR4, c[0x0][0x380] ;  /* 0x00007000ff0477ac */ /* 0x000f2a0008000a00 */
[----:B------:R-:W1:Y:S01]  /*1ed0*/  LDG.E R4, desc[UR14][R4.64] ;  /* 0x0000000e04047981 */ /* 0x000e62000c1e1900 */
[----:B------:R-:W5:Y:S01]  /*1ee0*/  LDC.64 R12, c[0x0][0x3a8] ;  /* 0x0000ea00ff0c7b82 */ /* 0x000f620000000a00 */
[----:B---3--:R-:W-:-:S06]  /*1ef0*/  IMAD.WIDE.U32 R10, R2, 0x4, R10 ;  /* 0x00000004020a7825 */ /* 0x008fcc00078e000a */
[----:B------:R-:W3:Y:S01]  /*1f00*/  LDG.E R10, desc[UR14][R10.64] ;  /* 0x0000000e0a0a7981 */ /* 0x000ee2000c1e1900 */
[----:B-----5:R-:W-:-:S06]  /*1f10*/  IMAD.WIDE.U32 R12, R2, 0x4, R12 ;  /* 0x00000004020c7825 */ /* 0x020fcc00078e000c */
[----:B------:R-:W3:Y:S01]  /*1f20*/  LDG.E R12, desc[UR14][R12.64] ;  /* 0x0000000e0c0c7981 */ /* 0x000ee2000c1e1900 */
[----:B------:R-:W-:-:S04]  /*1f30*/  IADD3 R14, P0, PT, R7, R2, RZ ;  /* 0x00000002070e7210 */ /* 0x000fc80007f1e0ff */
[----:B------:R-:W-:Y:S02]  /*1f40*/  IADD3.X R15, PT, PT, RZ, R8, RZ, P0, !PT ;  /* 0x00000008ff0f7210 */ /* 0x000fe400007fe4ff */
[----:B----4-:R-:W-:Y:S01]  /*1f50*/  LEA R2, P0, R14, UR4, 0x2 ;  /* 0x000000040e027c11 */ /* 0x010fe2000f8010ff */
[----:B-12---:R-:W-:-:S04]  /*1f60*/  FADD R3, R4, -R9 ;  /* 0x8000000904037221 */ /* 0x006fc80000000000 */
[----:B------:R-:W-:Y:S01]  /*1f70*/  FMUL R7, R3, R0 ;  /* 0x0000000003077220 */ /* 0x000fe20000400000 */
[----:B------:R-:W-:-:S03]  /*1f80*/  LEA.HI.X R3, R14, UR5, R15, 0x2, P0 ;  /* 0x000000050e037c11 */ /* 0x000fc600080f140f */
[----:B---3--:R-:W-:-:S05]  /*1f90*/  FFMA R7, R7, R10, R12 ;  /* 0x0000000a07077223 */ /* 0x008fca000000000c */
[----:B------:R3:W-:Y:S02]  /*1fa0*/  STG.E desc[UR14][R2.64], R7 ;  /* 0x0000000702007986 */ /* 0x0007e4000c10190e */
.L_x_24:
[----:B-123--:R-:W1:Y:S08]  /*1fb0*/  LDC.64 R2, c[0x0][0x388] ;  /* 0x0000e200ff027b82 */ /* 0x00ee700000000a00 */
[----:B------:R-:W2:Y:S01]  /*1fc0*/  LDC.64 R4, c[0x0][0x390] ;  /* 0x0000e400ff047b82 */ /* 0x000ea20000000a00 */
[----:B-1----:R-:W-:-:S05]  /*1fd0*/  IMAD.WIDE R2, R6, 0x4, R2 ;  /* 0x0000000406027825 */ /* 0x002fca00078e0202 */
[----:B------:R-:W-:Y:S01]  /*1fe0*/  STG.E desc[UR14][R2.64], R9 ;  /* 0x0000000902007986 */ /* 0x000fe2000c10190e */
[----:B--2---:R-:W-:-:S05]  /*1ff0*/  IMAD.WIDE R6, R6, 0x4, R4 ;  /* 0x0000000406067825 */ /* 0x004fca00078e0204 */
[----:B------:R-:W-:Y:S01]  /*2000*/  STG.E desc[UR14][R6.64], R0 ;  /* 0x0000000006007986 */ /* 0x000fe2000c10190e */
[----:B------:R-:W-:Y:S05]  /*2010*/  EXIT ;  /* 0x000000000000794d */ /* 0x000fea0003800000 */
        .weak           $__internal_0_$__cuda_sm20_rcp_rn_f32_slowpath
        .type           $__internal_0_$__cuda_sm20_rcp_rn_f32_slowpath,@function
        .size           $__internal_0_$__cuda_sm20_rcp_rn_f32_slowpath,($__internal_1_$__cuda_sm20_sqrt_rn_f32_slowpath - $__internal_0_$__cuda_sm20_rcp_rn_f32_slowpath)
$__internal_0_$__cuda_sm20_rcp_rn_f32_slowpath:
[----:B------:R-:W-:Y:S01]  /*2020*/  SHF.L.U32 R2, R0, 0x1, RZ ;  /* 0x0000000100027819 */ /* 0x000fe200000006ff */
[----:B------:R-:W-:Y:S03]  /*2030*/  BSSY.RECONVERGENT B1, `(.L_x_29) ;  /* 0x0000030000017945 */ /* 0x000fe60003800200 */
[----:B------:R-:W-:-:S04]  /*2040*/  SHF.R.U32.HI R13, RZ, 0x18, R2 ;  /* 0x00000018ff0d7819 */ /* 0x000fc80000011602 */
[----:B------:R-:W-:-:S13]  /*2050*/  ISETP.NE.U32.AND P0, PT, R13, RZ, PT ;  /* 0x000000ff0d00720c */ /* 0x000fda0003f05070 */
[----:B------:R-:W-:Y:S05]  /*2060*/  @P0 BRA `(.L_x_30) ;  /* 0x0000000000280947 */ /* 0x000fea0003800000 */
[----:B------:R-:W-:-:S04]  /*2070*/  SHF.L.U32 R2, R0, 0x1, RZ ;  /* 0x0000000100027819 */ /* 0x000fc800000006ff */
[----:B------:R-:W-:-:S13]  /*2080*/  ISETP.NE.AND P0, PT, R2, RZ, PT ;  /* 0x000000ff0200720c */ /* 0x000fda0003f05270 */
[----:B------:R-:W-:Y:S01]  /*2090*/  @P0 FFMA R11, R0, 1.84467440737095516160e+19, RZ ;  /* 0x5f800000000b0823 */ /* 0x000fe200000000ff */
[----:B------:R-:W-:Y:S08]  /*20a0*/  @!P0 MUFU.RCP R3, R0 ;  /* 0x0000000000038308 */ /* 0x000ff00000001000 */
[----:B------:R-:W0:Y:S02]  /*20b0*/  @P0 MUFU.RCP R2, R11 ;  /* 0x0000000b00020308 */ /* 0x000e240000001000 */
[----:B0-----:R-:W-:-:S04]  /*20c0*/  @P0 FFMA R12, R11, R2, -1 ;  /* 0xbf8000000b0c0423 */ /* 0x001fc80000000002 */
[----:B------:R-:W-:-:S04]  /*20d0*/  @P0 FADD.FTZ R13, -R12, -RZ ;  /* 0x800000ff0c0d0221 */ /* 0x000fc80000010100 */
[----:B------:R-:W-:-:S04]  /*20e0*/  @P0 FFMA R2, R2, R13, R2 ;  /* 0x0000000d02020223 */ /* 0x000fc80000000002 */
[----:B------:R-:W-:Y:S01]  /*20f0*/  @P0 FFMA R3, R2, 1.84467440737095516160e+19, RZ ;  /* 0x5f80000002030823 */ /* 0x000fe200000000ff */
[----:B------:R-:W-:Y:S06]  /*2100*/  BRA `(.L_x_31) ;  /* 0x0000000000887947 */ /* 0x000fec0003800000 */
.L_x_30:
[----:B------:R-:W-:-:S04]  /*2110*/  IADD3 R15, PT, PT, R13, -0xfd, RZ ;  /* 0xffffff030d0f7810 */ /* 0x000fc80007ffe0ff */
[----:B------:R-:W-:-:S13]  /*2120*/  ISETP.GT.U32.AND P0, PT, R15, 0x1, PT ;  /* 0x000000010f00780c */ /* 0x000fda0003f04070 */
[----:B------:R-:W-:Y:S05]  /*2130*/  @P0 BRA `(.L_x_32) ;  /* 0x0000000000780947 */ /* 0x000fea0003800000 */
[----:B------:R-:W-:Y:S01]  /*2140*/  LOP3.LUT R2, R0, 0x7fffff, RZ, 0xc0, !PT ;  /* 0x007fffff00027812 */ /* 0x000fe200078ec0ff */
[----:B------:R-:W-:-:S03]  /*2150*/  HFMA2 R14, -RZ, RZ, 0, 1.78813934326171875e-07 ;  /* 0x00000003ff0e7431 */ /* 0x000fc600000001ff */
[----:B------:R-:W-:-:S04]  /*2160*/  LOP3.LUT R2, R2, 0x3f800000, RZ, 0xfc, !PT ;  /* 0x3f80000002027812 */ /* 0x000fc800078efcff */
[----:B------:R-:W0:Y:S01]  /*2170*/  MUFU.RCP R3, R2 ;  /* 0x0000000200037308 */ /* 0x000e220000001000 */
[----:B------:R-:W-:Y:S01]  /*2180*/  SHF.L.U32 R14, R14, R15, RZ ;  /* 0x0000000f0e0e7219 */ /* 0x000fe200000006ff */
[----:B0-----:R-:W-:-:S04]  /*2190*/  FFMA R11, R2, R3, -1 ;  /* 0xbf800000020b7423 */ /* 0x001fc80000000003 */
[----:B------:R-:W-:-:S04]  /*21a0*/  FADD.FTZ R12, -R11, -RZ ;  /* 0x800000ff0b0c7221 */ /* 0x000fc80000010100 */
[CCC-:B------:R-:W-:Y:S01]  /*21b0*/  FFMA.RM R11, R3.reuse, R12.reuse, R3.reuse ;  /* 0x0000000c030b7223 */ /* 0x1c0fe20000004003 */
[----:B------:R-:W-:-:S04]  /*21c0*/  FFMA.RP R12, R3, R12, R3 ;  /* 0x0000000c030c7223 */ /* 0x000fc80000008003 */
[C---:B------:R-:W-:Y:S02]  /*21d0*/  LOP3.LUT R3, R11.reuse, 0x7fffff, RZ, 0xc0, !PT ;  /* 0x007fffff0b037812 */ /* 0x040fe400078ec0ff */
[----:B------:R-:W-:Y:S02]  /*21e0*/  FSETP.NEU.FTZ.AND P0, PT, R11, R12, PT ;  /* 0x0000000c0b00720b */ /* 0x000fe40003f1d000 */
[----:B------:R-:W-:Y:S02]  /*21f0*/  LOP3.LUT R3, R3, 0x800000, RZ, 0xfc, !PT ;  /* 0x0080000003037812 */ /* 0x000fe400078efcff */
[----:B------:R-:W-:Y:S02]  /*2200*/  SEL R11, RZ, 0xffffffff, !P0 ;  /* 0xffffffffff0b7807 */ /* 0x000fe40004000000 */
[----:B------:R-:W-:Y:S02]  /*2210*/  LOP3.LUT R14, R14, R3, RZ, 0xc0, !PT ;  /* 0x000000030e0e7212 */ /* 0x000fe400078ec0ff */
[----:B------:R-:W-:-:S02]  /*2220*/  IADD3 R2, PT, PT, -R11, RZ, RZ ;  /* 0x000000ff0b027210 */ /* 0x000fc40007ffe1ff */
[-C--:B------:R-:W-:Y:S02]  /*2230*/  SHF.R.U32.HI R14, RZ, R15.reuse, R14 ;  /* 0x0000000fff0e7219 */ /* 0x080fe4000001160e */
[----:B------:R-:W-:Y:S02]  /*2240*/  LOP3.LUT P1, RZ, R2, R15, R3, 0xf8, !PT ;  /* 0x0000000f02ff7212 */ /* 0x000fe4000782f803 */
[C---:B------:R-:W-:Y:S02]  /*2250*/  LOP3.LUT P0, RZ, R14.reuse, 0x1, RZ, 0xc0, !PT ;  /* 0x000000010eff7812 */ /* 0x040fe4000780c0ff */
[----:B------:R-:W-:-:S04]  /*2260*/  LOP3.LUT P2, RZ, R14, 0x2, RZ, 0xc0, !PT ;  /* 0x000000020eff7812 */ /* 0x000fc8000784c0ff */
[----:B------:R-:W-:Y:S02]  /*2270*/  PLOP3.LUT P0, PT, P0, P1, P2, 0xe0, 0x0 ;  /* 0x000000000000781c */ /* 0x000fe40000703c20 */
[----:B------:R-:W-:Y:S02]  /*2280*/  LOP3.LUT P1, RZ, R0, 0x7fffff, RZ, 0xc0, !PT ;  /* 0x007fffff00ff7812 */ /* 0x000fe4000782c0ff */
[----:B------:R-:W-:-:S04]  /*2290*/  SEL R2, RZ, 0x1, !P0 ;  /* 0x00000001ff027807 */ /* 0x000fc80004000000 */
[----:B------:R-:W-:-:S04]  /*22a0*/  IADD3 R2, PT, PT, -R2, RZ, RZ ;  /* 0x000000ff02027210 */ /* 0x000fc80007ffe1ff */
[----:B------:R-:W-:Y:S02]  /*22b0*/  ISETP.GE.AND P0, PT, R2, RZ, PT ;  /* 0x000000ff0200720c */ /* 0x000fe40003f06270 */
[----:B------:R-:W-:-:S04]  /*22c0*/  IADD3 R2, PT, PT, R13, -0xfc, RZ ;  /* 0xffffff040d027810 */ /* 0x000fc80007ffe0ff */
[----:B------:R-:W-:-:S07]  /*22d0*/  SHF.R.U32.HI R3, RZ, R2, R3 ;  /* 0x00000002ff037219 */ /* 0x000fce0000011603 */
[----:B------:R-:W-:-:S04]  /*22e0*/  @!P0 IADD3 R3, PT, PT, R3, 0x1, RZ ;  /* 0x0000000103038810 */ /* 0x000fc80007ffe0ff */
[----:B------:R-:W-:-:S04]  /*22f0*/  @!P1 SHF.L.U32 R3, R3, 0x1, RZ ;  /* 0x0000000103039819 */ /* 0x000fc800000006ff */
[----:B------:R-:W-:Y:S01]  /*2300*/  LOP3.LUT R3, R3, 0x80000000, R0, 0xf8, !PT ;  /* 0x8000000003037812 */ /* 0x000fe200078ef800 */
[----:B------:R-:W-:Y:S06]  /*2310*/  BRA `(.L_x_31) ;  /* 0x0000000000047947 */ /* 0x000fec0003800000 */
.L_x_32:
[----:B------:R0:W1:Y:S02]  /*2320*/  MUFU.RCP R3, R0 ;  /* 0x0000000000037308 */ /* 0x0000640000001000 */
.L_x_31:
[----:B------:R-:W-:Y:S05]  /*2330*/  BSYNC.RECONVERGENT B1 ;  /* 0x0000000000017941 */ /* 0x000fea0003800200 */
.L_x_29:
[----:B------:R-:W-:-:S04]  /*2340*/  MOV R11, 0x0 ;  /* 0x00000000000b7802 */ /* 0x000fc80000000f00 */
[----:B01----:R-:W-:Y:S05]  /*2350*/  RET.REL.NODEC R10 `(layernorm_forward_kernel) ;  /* 0xffffffdc0a287950 */ /* 0x003fea0003c3ffff */
        .weak           $__internal_1_$__cuda_sm20_sqrt_rn_f32_slowpath
        .type           $__internal_1_$__cuda_sm20_sqrt_rn_f32_slowpath,@function
        .size           $__internal_1_$__cuda_sm20_sqrt_rn_f32_slowpath,($__internal_2_$__cuda_sm3x_div_rn_noftz_f32_slowpath - $__internal_1_$__cuda_sm20_sqrt_rn_f32_slowpath)
$__internal_1_$__cuda_sm20_sqrt_rn_f32_slowpath:
[----:B------:R-:W-:-:S13]  /*2360*/  LOP3.LUT P0, RZ, R3, 0x7fffffff, RZ, 0xc0, !PT ;  /* 0x7fffffff03ff7812 */ /* 0x000fda000780c0ff */
[----:B------:R-:W-:Y:S01]  /*2370*/  @!P0 MOV R2, R3 ;  /* 0x0000000300028202 */ /* 0x000fe20000000f00 */
[----:B------:R-:W-:Y:S06]  /*2380*/  @!P0 BRA `(.L_x_33) ;  /* 0x0000000000448947 */ /* 0x000fec0003800000 */
[----:B------:R-:W-:Y:S02]  /*2390*/  FSETP.GEU.FTZ.AND P0, PT, R3, RZ, PT ;  /* 0x000000ff0300720b */ /* 0x000fe40003f1e000 */
[----:B------:R-:W-:-:S11]  /*23a0*/  MOV R0, R3 ;  /* 0x0000000300007202 */ /* 0x000fd60000000f00 */
[----:B------:R-:W-:Y:S01]  /*23b0*/  @!P0 MOV R2, 0x7fffffff ;  /* 0x7fffffff00028802 */ /* 0x000fe20000000f00 */
[----:B------:R-:W-:Y:S06]  /*23c0*/  @!P0 BRA `(.L_x_33) ;  /* 0x0000000000348947 */ /* 0x000fec0003800000 */
[----:B------:R-:W-:-:S13]  /*23d0*/  FSETP.GTU.FTZ.AND P0, PT, |R0|, +INF , PT ;  /* 0x7f8000000000780b */ /* 0x000fda0003f1c200 */
[----:B------:R-:W-:Y:S01]  /*23e0*/  @P0 FADD.FTZ R2, R0, 1 ;  /* 0x3f80000000020421 */ /* 0x000fe20000010000 */
[----:B------:R-:W-:Y:S06]  /*23f0*/  @P0 BRA `(.L_x_33) ;  /* 0x0000000000280947 */ /* 0x000fec0003800000 */
[----:B------:R-:W-:-:S13]  /*2400*/  FSETP.NEU.FTZ.AND P0, PT, |R0|, +INF , PT ;  /* 0x7f8000000000780b */ /* 0x000fda0003f1d200 */
[----:B------:R-:W-:-:S04]  /*2410*/  @P0 FFMA R3, R0, 1.84467440737095516160e+19, RZ ;  /* 0x5f80000000030823 */ /* 0x000fc800000000ff */
[----:B------:R-:W0:Y:S02]  /*2420*/  @P0 MUFU.RSQ R2, R3 ;  /* 0x0000000300020308 */ /* 0x000e240000001400 */
[----:B0-----:R-:W-:Y:S01]  /*2430*/  @P0 FMUL.FTZ R10, R3, R2 ;  /* 0x00000002030a0220 */ /* 0x001fe20000410000 */
[----:B------:R-:W-:Y:S01]  /*2440*/  @P0 FMUL.FTZ R12, R2, 0.5 ;  /* 0x3f000000020c0820 */ /* 0x000fe20000410000 */
[----:B------:R-:W-:Y:S02]  /*2450*/  @!P0 MOV R2, R0 ;  /* 0x0000000000028202 */ /* 0x000fe40000000f00 */
[----:B------:R-:W-:-:S04]  /*2460*/  @P0 FADD.FTZ R11, -R10, -RZ ;  /* 0x800000ff0a0b0221 */ /* 0x000fc80000010100 */
[----:B------:R-:W-:-:S04]  /*2470*/  @P0 FFMA R11, R10, R11, R3 ;  /* 0x0000000b0a0b0223 */ /* 0x000fc80000000003 */
[----:B------:R-:W-:-:S04]  /*2480*/  @P0 FFMA R11, R11, R12, R10 ;  /* 0x0000000c0b0b0223 */ /* 0x000fc8000000000a */
[----:B------:R-:W-:-:S07]  /*2490*/  @P0 FMUL.FTZ R2, R11, 2.3283064365386962891e-10 ;  /* 0x2f8000000b020820 */ /* 0x000fce0000410000 */
.L_x_33:
[----:B------:R-:W-:Y:S01]  /*24a0*/  HFMA2 R3, -RZ, RZ, 0, 0 ;  /* 0x00000000ff037431 */ /* 0x000fe200000001ff */
[----:B------:R-:W-:Y:S02]  /*24b0*/  MOV R0, R2 ;  /* 0x0000000200007202 */ /* 0x000fe40000000f00 */
[----:B------:R-:W-:-:S04]  /*24c0*/  MOV R2, R13 ;  /* 0x0000000d00027202 */ /* 0x000fc80000000f00 */
[----:B------:R-:W-:Y:S05]  /*24d0*/  RET.REL.NODEC R2 `(layernorm_forward_kernel) ;  /* 0xffffffd802c87950 */ /* 0x000fea0003c3ffff */
        .weak           $__internal_2_$__cuda_sm3x_div_rn_noftz_f32_slowpath
        .type           $__internal_2_$__cuda_sm3x_div_rn_noftz_f32_slowpath,@function
        .size           $__internal_2_$__cuda_sm3x_div_rn_noftz_f32_slowpath,(.L_x_53 - $__internal_2_$__cuda_sm3x_div_rn_noftz_f32_slowpath)
$__internal_2_$__cuda_sm3x_div_rn_noftz_f32_slowpath:
[----:B------:R-:W-:Y:S01]  /*24e0*/  SHF.R.U32.HI R12, RZ, 0x17, R3 ;  /* 0x00000017ff0c7819 */ /* 0x000fe20000011603 */
[----:B------:R-:W-:Y:S01]  /*24f0*/  BSSY.RECONVERGENT B1, `(.L_x_34) ;  /* 0x0000062000017945 */ /* 0x000fe20003800200 */
[----:B------:R-:W-:Y:S02]  /*2500*/  SHF.R.U32.HI R11, RZ, 0x17, R0 ;  /* 0x00000017ff0b7819 */ /* 0x000fe40000011600 */
[----:B------:R-:W-:Y:S02]  /*2510*/  LOP3.LUT R12, R12, 0xff, RZ, 0xc0, !PT ;  /* 0x000000ff0c0c7812 */ /* 0x000fe400078ec0ff */
[----:B------:R-:W-:Y:S02]  /*2520*/  LOP3.LUT R16, R11, 0xff, RZ, 0xc0, !PT ;  /* 0x000000ff0b107812 */ /* 0x000fe400078ec0ff */
[----:B------:R-:W-:Y:S02]  /*2530*/  IADD3 R14, PT, PT, R12, -0x1, RZ ;  /* 0xffffffff0c0e7810 */ /* 0x000fe40007ffe0ff */
[----:B------:R-:W-:-:S02]  /*2540*/  IADD3 R13, PT, PT, R16, -0x1, RZ ;  /* 0xffffffff100d7810 */ /* 0x000fc40007ffe0ff */
[----:B------:R-:W-:-:S04]  /*2550*/  ISETP.GT.U32.AND P0, PT, R14, 0xfd, PT ;  /* 0x000000fd0e00780c */ /* 0x000fc80003f04070 */
[----:B------:R-:W-:-:S13]  /*2560*/  ISETP.GT.U32.OR P0, PT, R13, 0xfd, P0 ;  /* 0x000000fd0d00780c */ /* 0x000fda0000704470 */
[----:B------:R-:W-:Y:S01]  /*2570*/  @!P0 MOV R11, RZ ;  /* 0x000000ff000b8202 */ /* 0x000fe20000000f00 */
[----:B------:R-:W-:Y:S06]  /*2580*/  @!P0 BRA `(.L_x_35) ;  /* 0x00000000005c8947 */ /* 0x000fec0003800000 */
[----:B------:R-:W-:Y:S02]  /*2590*/  FSETP.GTU.FTZ.AND P0, PT, |R0|, +INF , PT ;  /* 0x7f8000000000780b */ /* 0x000fe40003f1c200 */
[----:B------:R-:W-:-:S04]  /*25a0*/  FSETP.GTU.FTZ.AND P1, PT, |R3|, +INF , PT ;  /* 0x7f8000000300780b */ /* 0x000fc80003f3c200 */
[----:B------:R-:W-:-:S13]  /*25b0*/  PLOP3.LUT P0, PT, P0, P1, PT, 0xf8, 0x8f ;  /* 0x00000000008f781c */ /* 0x000fda0000703f70 */
[----:B------:R-:W-:Y:S05]  /*25c0*/  @P0 BRA `(.L_x_36) ;  /* 0x00000004004c0947 */ /* 0x000fea0003800000 */
[----:B------:R-:W-:-:S13]  /*25d0*/  LOP3.LUT P0, RZ, R3, 0x7fffffff, R0, 0xc8, !PT ;  /* 0x7fffffff03ff7812 */ /* 0x000fda000780c800 */
[----:B------:R-:W-:Y:S05]  /*25e0*/  @!P0 BRA `(.L_x_37) ;  /* 0x00000004003c8947 */ /* 0x000fea0003800000 */
[C---:B------:R-:W-:Y:S02]  /*25f0*/  FSETP.NEU.FTZ.AND P1, PT, |R0|.reuse, +INF , PT ;  /* 0x7f8000000000780b */ /* 0x040fe40003f3d200 */
[----:B------:R-:W-:Y:S02]  /*2600*/  FSETP.NEU.FTZ.AND P2, PT, |R3|, +INF , PT ;  /* 0x7f8000000300780b */ /* 0x000fe40003f5d200 */
[----:B------:R-:W-:-:S11]  /*2610*/  FSETP.NEU.FTZ.AND P0, PT, |R0|, +INF , PT ;  /* 0x7f8000000000780b */ /* 0x000fd60003f1d200 */
[----:B------:R-:W-:Y:S05]  /*2620*/  @!P2 BRA !P1, `(.L_x_37) ;  /* 0x00000004002ca947 */ /* 0x000fea0004800000 */
[----:B------:R-:W-:-:S04]  /*2630*/  LOP3.LUT P1, RZ, R0, 0x7fffffff, RZ, 0xc0, !PT ;  /* 0x7fffffff00ff7812 */ /* 0x000fc8000782c0ff */
[----:B------:R-:W-:-:S13]  /*2640*/  PLOP3.LUT P1, PT, P2, P1, PT, 0x2f, 0xf2 ;  /* 0x0000000000f2781c */ /* 0x000fda0001722577 */
[----:B------:R-:W-:Y:S05]  /*2650*/  @P1 BRA `(.L_x_38) ;  /* 0x0000000400181947 */ /* 0x000fea0003800000 */
[----:B------:R-:W-:-:S04]  /*2660*/  LOP3.LUT P1, RZ, R3, 0x7fffffff, RZ, 0xc0, !PT ;  /* 0x7fffffff03ff7812 */ /* 0x000fc8000782c0ff */
[----:B------:R-:W-:-:S13]  /*2670*/  PLOP3.LUT P0, PT, P0, P1, PT, 0x2f, 0xf2 ;  /* 0x0000000000f2781c */ /* 0x000fda0000702577 */
[----:B------:R-:W-:Y:S05]  /*2680*/  @P0 BRA `(.L_x_39) ;  /* 0x0000000400000947 */ /* 0x000fea0003800000 */
[----:B------:R-:W-:Y:S02]  /*2690*/  ISETP.GE.AND P0, PT, R13, RZ, PT ;  /* 0x000000ff0d00720c */ /* 0x000fe40003f06270 */
[----:B------:R-:W-:-:S11]  /*26a0*/  ISETP.GE.AND P1, PT, R14, RZ, PT ;  /* 0x000000ff0e00720c */ /* 0x000fd60003f26270 */
[----:B------:R-:W-:Y:S01]  /*26b0*/  @P0 MOV R11, RZ ;  /* 0x000000ff000b0202 */ /* 0x000fe20000000f00 */
[----:B------:R-:W-:Y:S01]  /*26c0*/  @!P0 FFMA R0, R0, 1.84467440737095516160e+19, RZ ;  /* 0x5f80000000008823 */ /* 0x000fe200000000ff */
[----:B------:R-:W-:Y:S01]  /*26d0*/  @!P0 MOV R11, 0xffffffc0 ;  /* 0xffffffc0000b8802 */ /* 0x000fe20000000f00 */
[----:B------:R-:W-:-:S03]  /*26e0*/  @!P1 FFMA R3, R3, 1.84467440737095516160e+19, RZ ;  /* 0x5f80000003039823 */ /* 0x000fc600000000ff */
[----:B------:R-:W-:-:S07]  /*26f0*/  @!P1 IADD3 R11, PT, PT, R11, 0x40, RZ ;  /* 0x000000400b0b9810 */ /* 0x000fce0007ffe0ff */
.L_x_35:
[----:B------:R-:W-:Y:S01]  /*2700*/  LEA R14, R12, 0xc0800000, 0x17 ;  /* 0xc08000000c0e7811 */ /* 0x000fe200078eb8ff */
[----:B------:R-:W-:Y:S03]  /*2710*/  BSSY.RECONVERGENT B2, `(.L_x_40) ;  /* 0x0000036000027945 */ /* 0x000fe60003800200 */
[----:B------:R-:W-:Y:S02]  /*2720*/  IADD3 R14, PT, PT, -R14, R3, RZ ;  /* 0x000000030e0e7210 */ /* 0x000fe40007ffe1ff */
[----:B------:R-:W-:Y:S02]  /*2730*/  IADD3 R3, PT, PT, R16, -0x7f, RZ ;  /* 0xffffff8110037810 */ /* 0x000fe40007ffe0ff */
[----:B------:R-:W0:Y:S01]  /*2740*/  MUFU.RCP R13, R14 ;  /* 0x0000000e000d7308 */ /* 0x000e220000001000 */
[----:B------:R-:W-:Y:S01]  /*2750*/  FADD.FTZ R15, -R14, -RZ ;  /* 0x800000ff0e0f7221 */ /* 0x000fe20000010100 */
[C---:B------:R-:W-:Y:S01]  /*2760*/  IADD3 R12, PT, PT, R3.reuse, 0x7f, -R12 ;  /* 0x0000007f030c7810 */ /* 0x040fe20007ffe80c */
[----:B------:R-:W-:-:S03]  /*2770*/  IMAD R0, R3, -0x800000, R0 ;  /* 0xff80000003007824 */ /* 0x000fc600078e0200 */
[----:B------:R-:W-:Y:S01]  /*2780*/  IADD3 R12, PT, PT, R12, R11, RZ ;  /* 0x0000000b0c0c7210 */ /* 0x000fe20007ffe0ff */
[----:B0-----:R-:W-:-:S04]  /*2790*/  FFMA R16, R13, R15, 1 ;  /* 0x3f8000000d107423 */ /* 0x001fc8000000000f */
[----:B------:R-:W-:-:S04]  /*27a0*/  FFMA R18, R13, R16, R13 ;  /* 0x000000100d127223 */ /* 0x000fc8000000000d */
[----:B------:R-:W-:-:S04]  /*27b0*/  FFMA R13, R0, R18, RZ ;  /* 0x00000012000d7223 */ /* 0x000fc800000000ff */
[----:B------:R-:W-:-:S04]  /*27c0*/  FFMA R16, R15, R13, R0 ;  /* 0x0000000d0f107223 */ /* 0x000fc80000000000 */
[----:B------:R-:W-:-:S04]  /*27d0*/  FFMA R13, R18, R16, R13 ;  /* 0x00000010120d7223 */ /* 0x000fc8000000000d */
[----:B------:R-:W-:-:S04]  /*27e0*/  FFMA R16, R15, R13, R0 ;  /* 0x0000000d0f107223 */ /* 0x000fc80000000000 */
[----:B------:R-:W-:-:S05]  /*27f0*/  FFMA R0, R18, R16, R13 ;  /* 0x0000001012007223 */ /* 0x000fca000000000d */
[----:B------:R-:W-:-:S04]  /*2800*/  SHF.R.U32.HI R3, RZ, 0x17, R0 ;  /* 0x00000017ff037819 */ /* 0x000fc80000011600 */
[----:B------:R-:W-:-:S04]  /*2810*/  LOP3.LUT R3, R3, 0xff, RZ, 0xc0, !PT ;  /* 0x000000ff03037812 */ /* 0x000fc800078ec0ff */
[----:B------:R-:W-:-:S04]  /*2820*/  IADD3 R15, PT, PT, R3, R12, RZ ;  /* 0x0000000c030f7210 */ /* 0x000fc80007ffe0ff */
[----:B------:R-:W-:-:S04]  /*2830*/  IADD3 R3, PT, PT, R15, -0x1, RZ ;  /* 0xffffffff0f037810 */ /* 0x000fc80007ffe0ff */
[----:B------:R-:W-:-:S13]  /*2840*/  ISETP.GE.U32.AND P0, PT, R3, 0xfe, PT ;  /* 0x000000fe0300780c */ /* 0x000fda0003f06070 */
[----:B------:R-:W-:Y:S05]  /*2850*/  @!P0 BRA `(.L_x_41) ;  /* 0x0000000000808947 */ /* 0x000fea0003800000 */
[----:B------:R-:W-:-:S13]  /*2860*/  ISETP.GT.AND P0, PT, R15, 0xfe, PT ;  /* 0x000000fe0f00780c */ /* 0x000fda0003f04270 */
[----:B------:R-:W-:Y:S05]  /*2870*/  @P0 BRA `(.L_x_42) ;  /* 0x00000000006c0947 */ /* 0x000fea0003800000 */
[----:B------:R-:W-:-:S13]  /*2880*/  ISETP.GE.AND P0, PT, R15, 0x1, PT ;  /* 0x000000010f00780c */ /* 0x000fda0003f06270 */
[----:B------:R-:W-:Y:S05]  /*2890*/  @P0 BRA `(.L_x_43) ;  /* 0x0000000000740947 */ /* 0x000fea0003800000 */
[----:B------:R-:W-:Y:S02]  /*28a0*/  ISETP.GE.AND P0, PT, R15, -0x18, PT ;  /* 0xffffffe80f00780c */ /* 0x000fe40003f06270 */
[----:B------:R-:W-:-:S11]  /*28b0*/  LOP3.LUT R0, R0, 0x80000000, RZ, 0xc0, !PT ;  /* 0x8000000000007812 */ /* 0x000fd600078ec0ff */
[----:B------:R-:W-:Y:S05]  /*28c0*/  @!P0 BRA `(.L_x_43) ;  /* 0x0000000000688947 */ /* 0x000fea0003800000 */
[CCC-:B------:R-:W-:Y:S01]  /*28d0*/  FFMA.RZ R3, R18.reuse, R16.reuse, R13.reuse ;  /* 0x0000001012037223 */ /* 0x1c0fe2000000c00d */
[C---:B------:R-:W-:Y:S01]  /*28e0*/  IADD3 R14, PT, PT, R15.reuse, 0x20, RZ ;  /* 0x000000200f0e7810 */ /* 0x040fe20007ffe0ff */
[CCC-:B------:R-:W-:Y:S01]  /*28f0*/  FFMA.RM R12, R18.reuse, R16.reuse, R13.reuse ;  /* 0x00000010120c7223 */ /* 0x1c0fe2000000400d */
[----:B------:R-:W-:Y:S02]  /*2900*/  ISETP.NE.AND P2, PT, R15, RZ, PT ;  /* 0x000000ff0f00720c */ /* 0x000fe40003f45270 */
[----:B------:R-:W-:Y:S01]  /*2910*/  LOP3.LUT R11, R3, 0x7fffff, RZ, 0xc0, !PT ;  /* 0x007fffff030b7812 */ /* 0x000fe200078ec0ff */
[----:B------:R-:W-:Y:S01]  /*2920*/  FFMA.RP R3, R18, R16, R13 ;  /* 0x0000001012037223 */ /* 0x000fe2000000800d */
[----:B------:R-:W-:Y:S02]  /*2930*/  ISETP.NE.AND P1, PT, R15, RZ, PT ;  /* 0x000000ff0f00720c */ /* 0x000fe40003f25270 */
[----:B------:R-:W-:Y:S02]  /*2940*/  LOP3.LUT R11, R11, 0x800000, RZ, 0xfc, !PT ;  /* 0x008000000b0b7812 */ /* 0x000fe400078efcff */
[----:B------:R-:W-:-:S02]  /*2950*/  IADD3 R13, PT, PT, -R15, RZ, RZ ;  /* 0x000000ff0f0d7210 */ /* 0x000fc40007ffe1ff */
[----:B------:R-:W-:Y:S02]  /*2960*/  SHF.L.U32 R14, R11, R14, RZ ;  /* 0x0000000e0b0e7219 */ /* 0x000fe400000006ff */
[----:B------:R-:W-:Y:S02]  /*2970*/  FSETP.NEU.FTZ.AND P0, PT, R3, R12, PT ;  /* 0x0000000c0300720b */ /* 0x000fe40003f1d000 */
[----:B------:R-:W-:Y:S02]  /*2980*/  SEL R12, R13, RZ, P2 ;  /* 0x000000ff0d0c7207 */ /* 0x000fe40001000000 */
[----:B------:R-:W-:Y:S02]  /*2990*/  ISETP.NE.AND P1, PT, R14, RZ, P1 ;  /* 0x000000ff0e00720c */ /* 0x000fe40000f25270 */
[----:B------:R-:W-:Y:S02]  /*29a0*/  SHF.R.U32.HI R12, RZ, R12, R11 ;  /* 0x0000000cff0c7219 */ /* 0x000fe4000001160b */
[----:B------:R-:W-:-:S02]  /*29b0*/  PLOP3.LUT P0, PT, P0, P1, PT, 0xf8, 0x8f ;  /* 0x00000000008f781c */ /* 0x000fc40000703f70 */
[----:B------:R-:W-:Y:S02]  /*29c0*/  SHF.R.U32.HI R14, RZ, 0x1, R12 ;  /* 0x00000001ff0e7819 */ /* 0x000fe4000001160c */
[----:B------:R-:W-:-:S04]  /*29d0*/  SEL R3, RZ, 0x1, !P0 ;  /* 0x00000001ff037807 */ /* 0x000fc80004000000 */
[----:B------:R-:W-:-:S04]  /*29e0*/  LOP3.LUT R3, R3, 0x1, R14, 0xf8, !PT ;  /* 0x0000000103037812 */ /* 0x000fc800078ef80e */
[----:B------:R-:W-:-:S04]  /*29f0*/  LOP3.LUT R3, R3, R12, RZ, 0xc0, !PT ;  /* 0x0000000c03037212 */ /* 0x000fc800078ec0ff */
[----:B------:R-:W-:-:S04]  /*2a00*/  IADD3 R3, PT, PT, R14, R3, RZ ;  /* 0x000000030e037210 */ /* 0x000fc80007ffe0ff */
[----:B------:R-:W-:Y:S01]  /*2a10*/  LOP3.LUT R0, R3, R0, RZ, 0xfc, !PT ;  /* 0x0000000003007212 */ /* 0x000fe200078efcff */
[----:B------:R-:W-:Y:S06]  /*2a20*/  BRA `(.L_x_43) ;  /* 0x0000000000107947 */ /* 0x000fec0003800000 */
.L_x_42:
[----:B------:R-:W-:-:S04]  /*2a30*/  LOP3.LUT R0, R0, 0x80000000, RZ, 0xc0, !PT ;  /* 0x8000000000007812 */ /* 0x000fc800078ec0ff */
[----:B------:R-:W-:Y:S01]  /*2a40*/  LOP3.LUT R0, R0, 0x7f800000, RZ, 0xfc, !PT ;  /* 0x7f80000000007812 */ /* 0x000fe200078efcff */
[----:B------:R-:W-:Y:S06]  /*2a50*/  BRA `(.L_x_43) ;  /* 0x0000000000047947 */ /* 0x000fec0003800000 */
.L_x_41:
[----:B------:R-:W-:-:S07]  /*2a60*/  LEA R0, R12, R0, 0x17 ;  /* 0x000000000c007211 */ /* 0x000fce00078eb8ff */
.L_x_43:
[----:B------:R-:W-:Y:S05]  /*2a70*/  BSYNC.RECONVERGENT B2 ;  /* 0x0000000000027941 */ /* 0x000fea0003800200 */
.L_x_40:
[----:B------:R-:W-:Y:S05]  /*2a80*/  BRA `(.L_x_44) ;  /* 0x0000000000207947 */ /* 0x000fea0003800000 */
.L_x_39:
[----:B------:R-:W-:-:S04]  /*2a90*/  LOP3.LUT R0, R3, 0x80000000, R0, 0x48, !PT ;  /* 0x8000000003007812 */ /* 0x000fc800078e4800 */
[----:B------:R-:W-:Y:S01]  /*2aa0*/  LOP3.LUT R0, R0, 0x7f800000, RZ, 0xfc, !PT ;  /* 0x7f80000000007812 */ /* 0x000fe200078efcff */
[----:B------:R-:W-:Y:S06]  /*2ab0*/  BRA `(.L_x_44) ;  /* 0x0000000000147947 */ /* 0x000fec0003800000 */
.L_x_38:
[----:B------:R-:W-:Y:S01]  /*2ac0*/  LOP3.LUT R0, R3, 0x80000000, R0, 0x48, !PT ;  /* 0x8000000003007812 */ /* 0x000fe200078e4800 */
[----:B------:R-:W-:Y:S06]  /*2ad0*/  BRA `(.L_x_44) ;  /* 0x00000000000c7947 */ /* 0x000fec0003800000 */
.L_x_37:
[----:B------:R-:W0:Y:S01]  /*2ae0*/  MUFU.RSQ R0, -QNAN ;  /* 0xffc0000000007908 */ /* 0x000e220000001400 */
[----:B------:R-:W-:Y:S05]  /*2af0*/  BRA `(.L_x_44) ;  /* 0x0000000000047947 */ /* 0x000fea0003800000 */
.L_x_36:
[----:B------:R-:W-:-:S07]  /*2b00*/  FADD.FTZ R0, R0, R3 ;  /* 0x0000000300007221 */ /* 0x000fce0000010000 */
.L_x_44:
[----:B------:R-:W-:Y:S05]  /*2b10*/  BSYNC.RECONVERGENT B1 ;  /* 0x0000000000017941 */ /* 0x000fea0003800200 */
.L_x_34:
[----:B------:R-:W-:-:S04]  /*2b20*/  HFMA2 R3, -RZ, RZ, 0, 0 ;  /* 0x00000000ff037431 */ /* 0x000fc800000001ff */
[----:B0-----:R-:W-:Y:S05]  /*2b30*/  RET.REL.NODEC R2 `(layernorm_forward_kernel) ;  /* 0xffffffd402307950 */ /* 0x001fea0003c3ffff */
.L_x_45:
        /* <DEDUP_REMOVED lines=12> */
.L_x_53:


//--------------------- .text.matmul_forward_kernel --------------------------
	.section	.text.matmul_forward_kernel,"ax",@progbits
	.align	128
        .global         matmul_forward_kernel
        .type           matmul_forward_kernel,@function
        .size           matmul_forward_kernel,(.L_x_57 - matmul_forward_kernel)
        .other          matmul_forward_kernel,@"STO_CUDA_ENTRY STV_DEFAULT"
matmul_forward_kernel:
.text.matmul_forward_kernel:
[----:B------:R-:W-:Y:S01]  /*0000*/  LDC R1, c[0x0][0x37c] ;  /* 0x0000df00ff017b82 */ /* 0x000fe20000000800 */
[----:B------:R-:W0:Y:S07]  /*0010*/  S2R R3, SR_TID.Y ;  /* 0x0000000000037919 */ /* 0x000e2e0000002200 */
[----:B------:R-:W1:Y:S01]  /*0020*/  LDC R7, c[0x0][0x360] ;  /* 0x0000d800ff077b82 */ /* 0x000e620000000800 */
[----:B------:R-:W2:Y:S01]  /*0030*/  LDCU UR6, c[0x0][0x3a8] ;  /* 0x00007500ff0677ac */ /* 0x000ea20008000800 */
[----:B------:R-:W1:Y:S01]  /*0040*/  S2R R2, SR_TID.X ;  /* 0x0000000000027919 */ /* 0x000e620000002100 */
[----:B------:R-:W3:Y:S05]  /*0050*/  LDCU UR7, c[0x0][0x3a0] ;  /* 0x00007400ff0777ac */ /* 0x000eea0008000800 */
[----:B------:R-:W0:Y:S08]  /*0060*/  S2UR UR5, SR_CTAID.Y ;  /* 0x00000000000579c3 */ /* 0x000e300000002600 */
[----:B------:R-:W0:Y:S08]  /*0070*/  LDC R0, c[0x0][0x364] ;  /* 0x0000d900ff007b82 */ /* 0x000e300000000800 */
[----:B------:R-:W1:Y:S01]  /*0080*/  S2UR UR4, SR_CTAID.X ;  /* 0x00000000000479c3 */ /* 0x000e620000002500 */
[----:B0-----:R-:W-:-:S05]  /*0090*/  IMAD R0, R0, UR5, R3 ;  /* 0x0000000500007c24 */ /* 0x001fca000f8e0203 */
[----:B--2---:R-:W-:Y:S01]  /*00a0*/  ISETP.GE.AND P0, PT, R0, UR6, PT ;  /* 0x0000000600007c0c */ /* 0x004fe2000bf06270 */
[----:B-1----:R-:W-:-:S05]  /*00b0*/  IMAD R7, R7, UR4, R2 ;  /* 0x0000000407077c24 */ /* 0x002fca000f8e0202 */
[----:B---3--:R-:W-:-:S13]  /*00c0*/  ISETP.GE.OR P0, PT, R7, UR7, P0 ;  /* 0x0000000707007c0c */ /* 0x008fda0008706670 */
[----:B------:R-:W-:Y:S05]  /*00d0*/  @P0 EXIT ;  /* 0x000000000000094d */ /* 0x000fea0003800000 */
[----:B------:R-:W0:Y:S01]  /*00e0*/  LDCU.64 UR4, c[0x0][0x398] ;  /* 0x00007300ff0477ac */ /* 0x000e220008000a00 */
[----:B------:R-:W1:Y:S01]  /*00f0*/  LDC R12, c[0x0][0x3a4] ;  /* 0x0000e900ff0c7b82 */ /* 0x000e620000000800 */
[----:B------:R-:W-:Y:S01]  /*0100*/  IMAD.MOV.U32 R10, RZ, RZ, RZ ;  /* 0x000000ffff0a7224 */ /* 0x000fe200078e00ff */
[----:B0-----:R-:W-:-:S04]  /*0110*/  ISETP.NE.U32.AND P0, PT, RZ, UR4, PT ;  /* 0x00000004ff007c0c */ /* 0x001fc8000bf05070 */
[----:B------:R-:W-:Y:S01]  /*0120*/  ISETP.NE.AND.EX P0, PT, RZ, UR5, PT, P0 ;  /* 0x00000005ff007c0c */ /* 0x000fe2000bf05300 */
[----:B------:R-:W0:-:S12]  /*0130*/  LDCU.64 UR4, c[0x0][0x358] ;  /* 0x00006b00ff0477ac */ /* 0x000e180008000a00 */
[----:B------:R-:W2:Y:S02]  /*0140*/  @P0 LDC.64 R2, c[0x0][0x398] ;  /* 0x0000e600ff020b82 */ /* 0x000ea40000000a00 */
[----:B--2---:R-:W-:-:S05]  /*0150*/  @P0 IMAD.WIDE.U32 R2, R0, 0x4, R2 ;  /* 0x0000000400020825 */ /* 0x004fca00078e0002 */
[----:B0-----:R0:W5:Y:S01]  /*0160*/  @P0 LDG.E R10, desc[UR4][R2.64] ;  /* 0x00000004020a0981 */ /* 0x001162000c1e1900 */
[----:B-1----:R-:W-:-:S13]  /*0170*/  ISETP.GE.AND P0, PT, R12, 0x1, PT ;  /* 0x000000010c00780c */ /* 0x002fda0003f06270 */
[----:B0-----:R-:W-:Y:S05]  /*0180*/  @!P0 BRA `(.L_x_46) ;  /* 0x0000000400d88947 */ /* 0x001fea0003800000 */
[----:B------:R-:W-:Y:S01]  /*0190*/  ISETP.GE.U32.AND P1, PT, R12, 0x8, PT ;  /* 0x000000080c00780c */ /* 0x000fe20003f26070 */
[-C--:B------:R-:W-:Y:S01]  /*01a0*/  IMAD R6, R0, R12.reuse, RZ ;  /* 0x0000000c00067224 */ /* 0x080fe200078e02ff */
[----:B------:R-:W-:Y:S01]  /*01b0*/  LOP3.LUT R24, R12, 0x7, RZ, 0xc0, !PT ;  /* 0x000000070c187812 */ /* 0x000fe200078ec0ff */
[----:B------:R-:W-:Y:S02]  /*01c0*/  IMAD R8, R7, R12, RZ ;  /* 0x0000000c07087224 */ /* 0x000fe400078e02ff */
[----:B------:R-:W-:Y:S01]  /*01d0*/  IMAD.MOV.U32 R9, RZ, RZ, RZ ;  /* 0x000000ffff097224 */ /* 0x000fe200078e00ff */
[----:B------:R-:W-:Y:S02]  /*01e0*/  ISETP.NE.AND P0, PT, R24, RZ, PT ;  /* 0x000000ff1800720c */ /* 0x000fe40003f05270 */
[----:B------:R-:W-:Y:S02]  /*01f0*/  SHF.R.S32.HI R11, RZ, 0x1f, R6 ;  /* 0x0000001fff0b7819 */ /* 0x000fe40000011406 */
[----:B------:R-:W-:-:S03]  /*0200*/  SHF.R.S32.HI R13, RZ, 0x1f, R8 ;  /* 0x0000001fff0d7819 */ /* 0x000fc60000011408 */
[----:B------:R-:W-:Y:S06]  /*0210*/  @!P1 BRA `(.L_x_47) ;  /* 0x0000000000bc9947 */ /* 0x000fec0003800000 */
[----:B------:R-:W0:Y:S01]  /*0220*/  LDCU.64 UR8, c[0x0][0x388] ;  /* 0x00007100ff0877ac */ /* 0x000e220008000a00 */
[----:B------:R-:W-:Y:S01]  /*0230*/  LOP3.LUT R9, R12, 0x7ffffff8, RZ, 0xc0, !PT ;  /* 0x7ffffff80c097812 */ /* 0x000fe200078ec0ff */
[----:B------:R-:W1:Y:S04]  /*0240*/  LDCU.64 UR10, c[0x0][0x390] ;  /* 0x00007200ff0a77ac */ /* 0x000e680008000a00 */
[----:B------:R-:W-:Y:S01]  /*0250*/  IMAD.MOV R14, RZ, RZ, -R9 ;  /* 0x000000ffff0e7224 */ /* 0x000fe200078e0a09 */
[----:B0-----:R-:W-:Y:S02]  /*0260*/  LEA R17, P1, R8, UR8, 0x2 ;  /* 0x0000000808117c11 */ /* 0x001fe4000f8210ff */
[----:B-1----:R-:W-:Y:S02]  /*0270*/  LEA R15, P3, R6, UR10, 0x2 ;  /* 0x0000000a060f7c11 */ /* 0x002fe4000f8610ff */
[----:B------:R-:W-:-:S02]  /*0280*/  IADD3 R17, P2, PT, R17, 0x10, RZ ;  /* 0x0000001011117810 */ /* 0x000fc40007f5e0ff */
[----:B------:R-:W-:Y:S02]  /*0290*/  IADD3 R15, P4, PT, R15, 0x10, RZ ;  /* 0x000000100f0f7810 */ /* 0x000fe40007f9e0ff */
[----:B------:R-:W-:Y:S02]  /*02a0*/  LEA.HI.X R18, R8, UR9, R13, 0x2, P1 ;  /* 0x0000000908127c11 */ /* 0x000fe400088f140d */
[----:B------:R-:W-:-:S03]  /*02b0*/  LEA.HI.X R16, R6, UR11, R11, 0x2, P3 ;  /* 0x0000000b06107c11 */ /* 0x000fc600098f140b */
[----:B------:R-:W-:Y:S02]  /*02c0*/  IMAD.X R18, RZ, RZ, R18, P2 ;  /* 0x000000ffff127224 */ /* 0x000fe400010e0612 */
[----:B------:R-:W-:-:S07]  /*02d0*/  IMAD.X R16, RZ, RZ, R16, P4 ;  /* 0x000000ffff107224 */ /* 0x000fce00020e0610 */
.L_x_48:
[----:B------:R-:W-:Y:S02]  /*02e0*/  IMAD.MOV.U32 R2, RZ, RZ, R17 ;  /* 0x000000ffff027224 */ /* 0x000fe400078e0011 */
[----:B------:R-:W-:Y:S02]  /*02f0*/  IMAD.MOV.U32 R3, RZ, RZ, R18 ;  /* 0x000000ffff037224 */ /* 0x000fe400078e0012 */
[----:B------:R-:W-:Y:S02]  /*0300*/  IMAD.MOV.U32 R4, RZ, RZ, R15 ;  /* 0x000000ffff047224 */ /* 0x000fe400078e000f */
[----:B------:R-:W-:Y:S01]  /*0310*/  IMAD.MOV.U32 R5, RZ, RZ, R16 ;  /* 0x000000ffff057224 */ /* 0x000fe200078e0010 */
[----:B------:R-:W2:Y:S04]  /*0320*/  LDG.E R21, desc[UR4][R2.64+-0x10] ;  /* 0xfffff00402157981 */ /* 0x000ea8000c1e1900 */
[----:B------:R-:W2:Y:S04]  /*0330*/  LDG.E R22, desc[UR4][R4.64+-0x10] ;  /* 0xfffff00404167981 */ /* 0x000ea8000c1e1900 */
[----:B------:R-:W3:Y:S04]  /*0340*/  LDG.E R23, desc[UR4][R2.64+-0xc] ;  /* 0xfffff40402177981 */ /* 0x000ee8000c1e1900 */
[----:B------:R-:W3:Y:S04]  /*0350*/  LDG.E R25, desc[UR4][R4.64+-0xc] ;  /* 0xfffff40404197981 */ /* 0x000ee8000c1e1900 */
[----:B------:R-:W4:Y:S04]  /*0360*/  LDG.E R19, desc[UR4][R2.64+-0x8] ;  /* 0xfffff80402137981 */ /* 0x000f28000c1e1900 */
[----:B------:R-:W4:Y:S04]  /*0370*/  LDG.E R20, desc[UR4][R4.64+-0x8] ;  /* 0xfffff80404147981 */ /* 0x000f28000c1e1900 */
[----:B------:R-:W4:Y:S04]  /*0380*/  LDG.E R16, desc[UR4][R2.64+-0x4] ;  /* 0xfffffc0402107981 */ /* 0x000f28000c1e1900 */
[----:B------:R-:W4:Y:S04]  /*0390*/  LDG.E R15, desc[UR4][R4.64+-0x4] ;  /* 0xfffffc04040f7981 */ /* 0x000f28000c1e1900 */
[----:B------:R-:W4:Y:S04]  /*03a0*/  LDG.E R17, desc[UR4][R2.64] ;  /* 0x0000000402117981 */ /* 0x000f28000c1e1900 */
[----:B------:R-:W4:Y:S01]  /*03b0*/  LDG.E R18, desc[UR4][R4.64] ;  /* 0x0000000404127981 */ /* 0x000f22000c1e1900 */
[----:B--2--5:R-:W-:-:S03]  /*03c0*/  FFMA R22, R21, R22, R10 ;  /* 0x0000001615167223 */ /* 0x024fc6000000000a */
[----:B------:R-:W2:Y:S04]  /*03d0*/  LDG.E R10, desc[UR4][R2.64+0x4] ;  /* 0x00000404020a7981 */ /* 0x000ea8000c1e1900 */
[----:B------:R-:W2:Y:S01]  /*03e0*/  LDG.E R21, desc[UR4][R4.64+0x4] ;  /* 0x0000040404157981 */ /* 0x000ea2000c1e1900 */
[----:B---3--:R-:W-:-:S03]  /*03f0*/  FFMA R26, R23, R25, R22 ;  /* 0x00000019171a7223 */ /* 0x008fc60000000016 */
[----:B------:R-:W3:Y:S04]  /*0400*/  LDG.E R23, desc[UR4][R2.64+0x8] ;  /* 0x0000080402177981 */ /* 0x000ee8000c1e1900 */
[----:B------:R-:W3:Y:S01]  /*0410*/  LDG.E R22, desc[UR4][R4.64+0x8] ;  /* 0x0000080404167981 */ /* 0x000ee2000c1e1900 */
[----:B----4-:R-:W-:-:S03]  /*0420*/  FFMA R25, R19, R20, R26 ;  /* 0x0000001413197223 */ /* 0x010fc6000000001a */
[----:B------:R-:W4:Y:S04]  /*0430*/  LDG.E R19, desc[UR4][R2.64+0xc] ;  /* 0x00000c0402137981 */ /* 0x000f28000c1e1900 */
[----:B------:R-:W4:Y:S01]  /*0440*/  LDG.E R20, desc[UR4][R4.64+0xc] ;  /* 0x00000c0404147981 */ /* 0x000f22000c1e1900 */
[----:B------:R-:W-:Y:S02]  /*0450*/  VIADD R14, R14, 0x8 ;  /* 0x000000080e0e7836 */ /* 0x000fe40000000000 */
[----:B------:R-:W-:Y:S01]  /*0460*/  FFMA R16, R16, R15, R25 ;  /* 0x0000000f10107223 */ /* 0x000fe20000000019 */
[----:B------:R-:W-:Y:S02]  /*0470*/  IADD3 R15, P3, PT, R4, 0x20, RZ ;  /* 0x00000020040f7810 */ /* 0x000fe40007f7e0ff */
[----:B------:R-:W-:Y:S01]  /*0480*/  ISETP.NE.AND P1, PT, R14, RZ, PT ;  /* 0x000000ff0e00720c */ /* 0x000fe20003f25270 */
[----:B------:R-:W-:-:S02]  /*0490*/  FFMA R17, R17, R18, R16 ;  /* 0x0000001211117223 */ /* 0x000fc40000000010 */
[----:B------:R-:W-:Y:S02]  /*04a0*/  IMAD.X R16, RZ, RZ, R5, P3 ;  /* 0x000000ffff107224 */ /* 0x000fe400018e0605 */
[----:B--2---:R-:W-:Y:S01]  /*04b0*/  FFMA R10, R10, R21, R17 ;  /* 0x000000150a0a7223 */ /* 0x004fe20000000011 */
[----:B------:R-:W-:-:S05]  /*04c0*/  IADD3 R17, P2, PT, R2, 0x20, RZ ;  /* 0x0000002002117810 */ /* 0x000fca0007f5e0ff */
[----:B------:R-:W-:Y:S02]  /*04d0*/  IMAD.X R18, RZ, RZ, R3, P2 ;  /* 0x000000ffff127224 */ /* 0x000fe400010e0603 */
[----:B---3--:R-:W-:-:S04]  /*04e0*/  FFMA R10, R23, R22, R10 ;  /* 0x00000016170a7223 */ /* 0x008fc8000000000a */
[----:B----4-:R-:W-:Y:S01]  /*04f0*/  FFMA R10, R19, R20, R10 ;  /* 0x00000014130a7223 */ /* 0x010fe2000000000a */
[----:B------:R-:W-:Y:S06]  /*0500*/  @P1 BRA `(.L_x_48) ;  /* 0xfffffffc00741947 */ /* 0x000fec000383ffff */
.L_x_47:
[----:B------:R-:W-:Y:S05]  /*0510*/  @!P0 BRA `(.L_x_46) ;  /* 0x0000000000f48947 */ /* 0x000fea0003800000 */
[----:B------:R-:W-:Y:S02]  /*0520*/  ISETP.GE.U32.AND P0, PT, R24, 0x4, PT ;  /* 0x000000041800780c */ /* 0x000fe40003f06070 */
[----:B------:R-:W-:-:S04]  /*0530*/  LOP3.LUT R22, R12, 0x3, RZ, 0xc0, !PT ;  /* 0x000000030c167812 */ /* 0x000fc800078ec0ff */
[----:B------:R-:W-:-:S07]  /*0540*/  ISETP.NE.AND P1, PT, R22, RZ, PT ;  /* 0x000000ff1600720c */ /* 0x000fce0003f25270 */
[----:B------:R-:W-:Y:S06]  /*0550*/  @!P0 BRA `(.L_x_49) ;  /* 0x00000000005c8947 */ /* 0x000fec0003800000 */
[----:B------:R-:W0:Y:S01]  /*0560*/  LDCU.64 UR8, c[0x0][0x388] ;  /* 0x00007100ff0877ac */ /* 0x000e220008000a00 */
[-C--:B------:R-:W-:Y:S02]  /*0570*/  IADD3 R5, P0, PT, R8, R9.reuse, RZ ;  /* 0x0000000908057210 */ /* 0x080fe40007f1e0ff */
[----:B------:R-:W-:Y:S01]  /*0580*/  IADD3 R3, P2, PT, R6, R9, RZ ;  /* 0x0000000906037210 */ /* 0x000fe20007f5e0ff */
[----:B------:R-:W1:Y:S02]  /*0590*/  LDCU.64 UR10, c[0x0][0x390] ;  /* 0x00007200ff0a77ac */ /* 0x000e640008000a00 */
[----:B------:R-:W-:Y:S02]  /*05a0*/  IMAD.X R16, RZ, RZ, R13, P0 ;  /* 0x000000ffff107224 */ /* 0x000fe400000e060d */
[----:B------:R-:W-:Y:S01]  /*05b0*/  IMAD.X R14, RZ, RZ, R11, P2 ;  /* 0x000000ffff0e7224 */ /* 0x000fe200010e060b */
[----:B0-----:R-:W-:Y:S02]  /*05c0*/  LEA R4, P0, R5, UR8, 0x2 ;  /* 0x0000000805047c11 */ /* 0x001fe4000f8010ff */
[----:B-1----:R-:W-:-:S02]  /*05d0*/  LEA R2, P2, R3, UR10, 0x2 ;  /* 0x0000000a03027c11 */ /* 0x002fc4000f8410ff */
[----:B------:R-:W-:Y:S02]  /*05e0*/  LEA.HI.X R5, R5, UR9, R16, 0x2, P0 ;  /* 0x0000000905057c11 */ /* 0x000fe400080f1410 */
[----:B------:R-:W-:-:S03]  /*05f0*/  LEA.HI.X R3, R3, UR11, R14, 0x2, P2 ;  /* 0x0000000b03037c11 */ /* 0x000fc600090f140e */
[----:B------:R-:W2:Y:S04]  /*0600*/  LDG.E R15, desc[UR4][R4.64] ;  /* 0x00000004040f7981 */ /* 0x000ea8000c1e1900 */
[----:B------:R-:W2:Y:S04]  /*0610*/  LDG.E R14, desc[UR4][R2.64] ;  /* 0x00000004020e7981 */ /* 0x000ea8000c1e1900 */
[----:B------:R-:W3:Y:S04]  /*0620*/  LDG.E R17, desc[UR4][R4.64+0x4] ;  /* 0x0000040404117981 */ /* 0x000ee8000c1e1900 */
[----:B------:R-:W3:Y:S04]  /*0630*/  LDG.E R16, desc[UR4][R2.64+0x4] ;  /* 0x0000040402107981 */ /* 0x000ee8000c1e1900 */
[----:B------:R-:W4:Y:S04]  /*0640*/  LDG.E R19, desc[UR4][R4.64+0x8] ;  /* 0x0000080404137981 */ /* 0x000f28000c1e1900 */
[----:B------:R-:W4:Y:S04]  /*0650*/  LDG.E R18, desc[UR4][R2.64+0x8] ;  /* 0x0000080402127981 */ /* 0x000f28000c1e1900 */
[----:B------:R-:W4:Y:S04]  /*0660*/  LDG.E R21, desc[UR4][R4.64+0xc] ;  /* 0x00000c0404157981 */ /* 0x000f28000c1e1900 */
[----:B------:R-:W4:Y:S01]  /*0670*/  LDG.E R20, desc[UR4][R2.64+0xc] ;  /* 0x00000c0402147981 */ /* 0x000f22000c1e1900 */
[----:B------:R-:W-:-:S02]  /*0680*/  VIADD R9, R9, 0x4 ;  /* 0x0000000409097836 */ /* 0x000fc40000000000 */
[----:B--2--5:R-:W-:-:S04]  /*0690*/  FFMA R14, R15, R14, R10 ;  /* 0x0000000e0f0e7223 */ /* 0x024fc8000000000a */
[----:B---3--:R-:W-:-:S04]  /*06a0*/  FFMA R14, R17, R16, R14 ;  /* 0x00000010110e7223 */ /* 0x008fc8000000000e */
[----:B----4-:R-:W-:-:S04]  /*06b0*/  FFMA R14, R19, R18, R14 ;  /* 0x00000012130e7223 */ /* 0x010fc8000000000e */
[----:B------:R-:W-:-:S07]  /*06c0*/  FFMA R10, R21, R20, R14 ;  /* 0x00000014150a7223 */ /* 0x000fce000000000e */
.L_x_49:
[----:B------:R-:W-:Y:S05]  /*06d0*/  @!P1 BRA `(.L_x_46) ;  /* 0x0000000000849947 */ /* 0x000fea0003800000 */
[----:B------:R-:W-:Y:S02]  /*06e0*/  LOP3.LUT R12, R12, 0x1, RZ, 0xc0, !PT ;  /* 0x000000010c0c7812 */ /* 0x000fe400078ec0ff */
[----:B------:R-:W-:Y:S02]  /*06f0*/  ISETP.NE.AND P1, PT, R22, 0x1, PT ;  /* 0x000000011600780c */ /* 0x000fe40003f25270 */
[----:B------:R-:W-:-:S11]  /*0700*/  ISETP.NE.U32.AND P0, PT, R12, 0x1, PT ;  /* 0x000000010c00780c */ /* 0x000fd60003f05070 */
[----:B------:R-:W0:Y:S01]  /*0710*/  @P1 LDC.64 R16, c[0x0][0x388] ;  /* 0x0000e200ff101b82 */ /* 0x000e220000000a00 */
[-C--:B------:R-:W-:Y:S02]  /*0720*/  @P1 IADD3 R12, P3, PT, R8, R9.reuse, RZ ;  /* 0x00000009080c1210 */ /* 0x080fe40007f7e0ff */
[----:B------:R-:W-:Y:S01]  /*0730*/  @P1 IADD3 R18, P4, PT, R6, R9, RZ ;  /* 0x0000000906121210 */ /* 0x000fe20007f9e0ff */
[----:B------:R-:W-:-:S04]  /*0740*/  @P1 VIADD R9, R9, 0x2 ;  /* 0x0000000209091836 */ /* 0x000fc80000000000 */
[----:B------:R-:W1:Y:S01]  /*0750*/  @P1 LDC.64 R14, c[0x0][0x390] ;  /* 0x0000e400ff0e1b82 */ /* 0x000e620000000a00 */
[-C--:B------:R-:W-:Y:S01]  /*0760*/  @!P0 IADD3 R8, P5, PT, R8, R9.reuse, RZ ;  /* 0x0000000908088210 */ /* 0x080fe20007fbe0ff */
[----:B------:R-:W-:Y:S01]  /*0770*/  @P1 IMAD.X R19, RZ, RZ, R11, P4 ;  /* 0x000000ffff131224 */ /* 0x000fe200020e060b */
[----:B------:R-:W-:Y:S01]  /*0780*/  @!P0 IADD3 R6, P2, PT, R6, R9, RZ ;  /* 0x0000000906068210 */ /* 0x000fe20007f5e0ff */
[--C-:B------:R-:W-:Y:S02]  /*0790*/  @P1 IMAD.X R9, RZ, RZ, R13.reuse, P3 ;  /* 0x000000ffff091224 */ /* 0x100fe400018e060d */
[----:B------:R-:W-:Y:S02]  /*07a0*/  @!P0 IMAD.X R13, RZ, RZ, R13, P5 ;  /* 0x000000ffff0d8224 */ /* 0x000fe400028e060d */
[----:B------:R-:W2:Y:S01]  /*07b0*/  @!P0 LDC.64 R4, c[0x0][0x388] ;  /* 0x0000e200ff048b82 */ /* 0x000ea20000000a00 */
[----:B------:R-:W-:-:S07]  /*07c0*/  @!P0 IMAD.X R11, RZ, RZ, R11, P2 ;  /* 0x000000ffff0b8224 */ /* 0x000fce00010e060b */
[----:B------:R-:W3:Y:S01]  /*07d0*/  @!P0 LDC.64 R2, c[0x0][0x390] ;  /* 0x0000e400ff028b82 */ /* 0x000ee20000000a00 */
[----:B0-----:R-:W-:-:S04]  /*07e0*/  @P1 LEA R16, P4, R12, R16, 0x2 ;  /* 0x000000100c101211 */ /* 0x001fc800078810ff */
[----:B------:R-:W-:Y:S02]  /*07f0*/  @P1 LEA.HI.X R17, R12, R17, R9, 0x2, P4 ;  /* 0x000000110c111211 */ /* 0x000fe400020f1409 */
[----:B-1----:R-:W-:-:S03]  /*0800*/  @P1 LEA R14, P3, R18, R14, 0x2 ;  /* 0x0000000e120e1211 */ /* 0x002fc600078610ff */
[----:B------:R-:W4:Y:S01]  /*0810*/  @P1 LDG.E R9, desc[UR4][R16.64] ;  /* 0x0000000410091981 */ /* 0x000f22000c1e1900 */
[----:B------:R-:W-:Y:S02]  /*0820*/  @P1 LEA.HI.X R15, R18, R15, R19, 0x2, P3 ;  /* 0x0000000f120f1211 */ /* 0x000fe400018f1413 */
[----:B--2---:R-:W-:-:S04]  /*0830*/  @!P0 LEA R4, P5, R8, R4, 0x2 ;  /* 0x0000000408048211 */ /* 0x004fc800078a10ff */
[----:B------:R-:W-:Y:S02]  /*0840*/  @!P0 LEA.HI.X R5, R8, R5, R13, 0x2, P5 ;  /* 0x0000000508058211 */ /* 0x000fe400028f140d */
[----:B------:R-:W4:Y:S01]  /*0850*/  @P1 LDG.E R8, desc[UR4][R14.64] ;  /* 0x000000040e081981 */ /* 0x000f22000c1e1900 */
[----:B---3--:R-:W-:-:S03]  /*0860*/  @!P0 LEA R2, P2, R6, R2, 0x2 ;  /* 0x0000000206028211 */ /* 0x008fc600078410ff */
[----:B------:R-:W2:Y:S01]  /*0870*/  @!P0 LDG.E R5, desc[UR4][R4.64] ;  /* 0x0000000404058981 */ /* 0x000ea2000c1e1900 */
[----:B------:R-:W-:-:S03]  /*0880*/  @!P0 LEA.HI.X R3, R6, R3, R11, 0x2, P2 ;  /* 0x0000000306038211 */ /* 0x000fc600010f140b */
[----:B------:R-:W3:Y:S04]  /*0890*/  @P1 LDG.E R11, desc[UR4][R16.64+0x4] ;  /* 0x00000404100b1981 */ /* 0x000ee8000c1e1900 */
[----:B------:R-:W3:Y:S04]  /*08a0*/  @P1 LDG.E R6, desc[UR4][R14.64+0x4] ;  /* 0x000004040e061981 */ /* 0x000ee8000c1e1900 */
[----:B------:R-:W2:Y:S01]  /*08b0*/  @!P0 LDG.E R2, desc[UR4][R2.64] ;  /* 0x0000000402028981 */ /* 0x000ea2000c1e1900 */
[----:B----45:R-:W-:-:S04]  /*08c0*/  @P1 FFMA R8, R9, R8, R10 ;  /* 0x0000000809081223 */ /* 0x030fc8000000000a */
[----:B---3--:R-:W-:-:S04]  /*08d0*/  @P1 FFMA R10, R11, R6, R8 ;  /* 0x000000060b0a1223 */ /* 0x008fc80000000008 */
[----:B--2---:R-:W-:-:S07]  /*08e0*/  @!P0 FFMA R10, R5, R2, R10 ;  /* 0x00000002050a8223 */ /* 0x004fce000000000a */
.L_x_46:
[----:B------:R-:W0:Y:S01]  /*08f0*/  LDC.64 R2, c[0x0][0x380] ;  /* 0x0000e000ff027b82 */ /* 0x000e220000000a00 */
[----:B------:R-:W-:-:S04]  /*0900*/  IMAD R7, R7, UR6, R0 ;  /* 0x0000000607077c24 */ /* 0x000fc8000f8e0200 */
[----:B0-----:R-:W-:-:S05]  /*0910*/  IMAD.WIDE R2, R7, 0x4, R2 ;  /* 0x0000000407027825 */ /* 0x001fca00078e0202 */
[----:B-----5:R-:W-:Y:S01]  /*0920*/  STG.E desc[UR4][R2.64], R10 ;  /* 0x0000000a02007986 */ /* 0x020fe2000c101904 */
[----:B------:R-:W-:Y:S05]  /*0930*/  EXIT ;  /* 0x000000000000794d */ /* 0x000fea0003800000 */
.L_x_50:
        /* <DEDUP_REMOVED lines=12> */
.L_x_57:


//--------------------- .nv.shared.reserved.0     --------------------------
	.section	.nv.shared.reserved.0,"aw",@nobits
	.weak		__nv_reservedSMEM_offset_0_alias
	.size		__nv_reservedSMEM_offset_0_alias, 0, 64
	.other		__nv_reservedSMEM_offset_0_alias,@"STO_CUDA_RESERVED_SHARED STV_DEFAULT"
__nv_reservedSMEM_offset_0_alias:
	.zero		0
	.zero		64


//--------------------- .nv.constant0.gelu_kernel --------------------------
	.section	.nv.constant0.gelu_kernel,"a",@progbits
	.sectionflags	@""
	.align	4
.nv.constant0.gelu_kernel:
	.zero		916


//--------------------- .nv.constant0.residual_forward_kernel --------------------------
	.section	.nv.constant0.residual_forward_kernel,"a",@progbits
	.sectionflags	@""
	.align	4
.nv.constant0.residual_forward_kernel:
	.zero		924


//--------------------- .nv.constant0.layernorm_forward_kernel --------------------------
	.section	.nv.constant0.layernorm_forward_kernel,"a",@progbits
	.sectionflags	@""
	.align	4
.nv.constant0.layernorm_forward_kernel:
	.zero		952


//--------------------- .nv.constant0.matmul_forward_kernel --------------------------
	.section	.nv.constant0.matmul_forward_kernel,"a",@progbits
	.sectionflags	@""
	.align	4
.nv.constant0.matmul_forward_kernel:
	.zero		940


//--------------------- SYMBOLS --------------------------

	.type		.nv.reservedSmem.offset0,@object
	.size		.nv.reservedSmem.offset0,0x4
